//
// Generated by NVIDIA NVVM Compiler
//
// Compiler Build ID: CL-36424714
// Cuda compilation tools, release 13.0, V13.0.88
// Based on NVVM 20.0.0
//

.version 9.0
.target sm_100
.address_size 64

	// .globl	my_kernel_kernel0
// _ZZ17my_kernel_kernel0E18PaddedInput_shared has been demoted
// _ZZ17my_kernel_kernel0E18placeholder_shared has been demoted

.visible .entry my_kernel_kernel0(
	.param .u64 .ptr .align 1 my_kernel_kernel0_param_0,
	.param .u64 .ptr .align 1 my_kernel_kernel0_param_1,
	.param .u64 .ptr .align 1 my_kernel_kernel0_param_2,
	.param .u64 .ptr .align 1 my_kernel_kernel0_param_3,
	.param .u64 .ptr .align 1 my_kernel_kernel0_param_4
)
{
	.local .align 16 .b8 	__local_depot0[448];
	.reg .b64 	%SP;
	.reg .b64 	%SPL;
	.reg .pred 	%p<6>;
	.reg .b16 	%rs<158>;
	.reg .b32 	%r<205>;
	.reg .b32 	%f<615>;
	.reg .b64 	%rd<217>;
	// demoted variable
	.shared .align 4 .b8 _ZZ17my_kernel_kernel0E18PaddedInput_shared[2808];
	// demoted variable
	.shared .align 4 .b8 _ZZ17my_kernel_kernel0E18placeholder_shared[2048];
	mov.u64 	%SPL, __local_depot0;
	ld.param.u64 	%rd67, [my_kernel_kernel0_param_0];
	ld.param.u64 	%rd68, [my_kernel_kernel0_param_1];
	cvta.to.global.u64 	%rd69, %rd68;
	cvta.to.global.u64 	%rd70, %rd67;
	add.u64 	%rd1, %SPL, 0;
	add.s64 	%rd216, %rd1, 224;
	mov.f32 	%f503, 0f00000000;
	st.local.v4.f32 	[%rd1], {%f503, %f503, %f503, %f503};
	st.local.v4.f32 	[%rd1+112], {%f503, %f503, %f503, %f503};
	st.local.v4.f32 	[%rd1+224], {%f503, %f503, %f503, %f503};
	st.local.v4.f32 	[%rd1+336], {%f503, %f503, %f503, %f503};
	st.local.v4.f32 	[%rd1+64], {%f503, %f503, %f503, %f503};
	st.local.v4.f32 	[%rd1+176], {%f503, %f503, %f503, %f503};
	st.local.v4.f32 	[%rd1+288], {%f503, %f503, %f503, %f503};
	st.local.v4.f32 	[%rd1+400], {%f503, %f503, %f503, %f503};
	st.local.v4.f32 	[%rd1+16], {%f503, %f503, %f503, %f503};
	st.local.v4.f32 	[%rd1+128], {%f503, %f503, %f503, %f503};
	st.local.v4.f32 	[%rd1+240], {%f503, %f503, %f503, %f503};
	st.local.v4.f32 	[%rd1+352], {%f503, %f503, %f503, %f503};
	st.local.v4.f32 	[%rd1+80], {%f503, %f503, %f503, %f503};
	st.local.v4.f32 	[%rd1+192], {%f503, %f503, %f503, %f503};
	st.local.v4.f32 	[%rd1+304], {%f503, %f503, %f503, %f503};
	st.local.v4.f32 	[%rd1+416], {%f503, %f503, %f503, %f503};
	st.local.v4.f32 	[%rd1+32], {%f503, %f503, %f503, %f503};
	st.local.v4.f32 	[%rd1+144], {%f503, %f503, %f503, %f503};
	st.local.v4.f32 	[%rd1+256], {%f503, %f503, %f503, %f503};
	st.local.v4.f32 	[%rd1+368], {%f503, %f503, %f503, %f503};
	st.local.v4.f32 	[%rd1+48], {%f503, %f503, %f503, %f503};
	st.local.v4.f32 	[%rd1+96], {%f503, %f503, %f503, %f503};
	st.local.v4.f32 	[%rd1+160], {%f503, %f503, %f503, %f503};
	st.local.v4.f32 	[%rd1+208], {%f503, %f503, %f503, %f503};
	st.local.v4.f32 	[%rd1+272], {%f503, %f503, %f503, %f503};
	st.local.v4.f32 	[%rd1+320], {%f503, %f503, %f503, %f503};
	st.local.v4.f32 	[%rd1+384], {%f503, %f503, %f503, %f503};
	st.local.v4.f32 	[%rd1+432], {%f503, %f503, %f503, %f503};
	mov.u32 	%r12, %tid.x;
	mov.u32 	%r13, %ctaid.x;
	shr.u32 	%r14, %r13, 1;
	mul.lo.s32 	%r15, %r14, 200704;
	cvt.u16.u32 	%rs1, %r12;
	mul.lo.s16 	%rs2, %rs1, 26;
	mul.hi.u16 	%rs3, %rs2, -26699;
	shr.u16 	%rs4, %rs3, 4;
	mul.wide.u16 	%r16, %rs4, 14336;
	mul.lo.s16 	%rs5, %rs4, 27;
	sub.s16 	%rs6, %rs2, %rs5;
	shl.b16 	%rs7, %rs6, 9;
	cvt.u32.u16 	%r17, %rs7;
	shl.b32 	%r18, %r13, 8;
	and.b32  	%r19, %r18, 256;
	or.b32  	%r20, %r19, %r15;
	add.s32 	%r21, %r20, %r16;
	or.b16  	%rs8, %rs2, 1;
	mul.hi.u16 	%rs9, %rs8, -26699;
	shr.u16 	%rs10, %rs9, 4;
	mul.wide.u16 	%r22, %rs10, 14336;
	mul.lo.s16 	%rs11, %rs10, 27;
	sub.s16 	%rs12, %rs8, %rs11;
	shl.b16 	%rs13, %rs12, 9;
	cvt.u32.u16 	%r23, %rs13;
	add.s32 	%r24, %r20, %r22;
	add.s16 	%rs14, %rs2, 2;
	mul.hi.u16 	%rs15, %rs14, -26699;
	shr.u16 	%rs16, %rs15, 4;
	mul.wide.u16 	%r25, %rs16, 14336;
	mul.lo.s16 	%rs17, %rs16, 27;
	sub.s16 	%rs18, %rs14, %rs17;
	shl.b16 	%rs19, %rs18, 9;
	cvt.u32.u16 	%r26, %rs19;
	add.s32 	%r27, %r20, %r25;
	add.s16 	%rs20, %rs2, 3;
	mul.hi.u16 	%rs21, %rs20, -26699;
	shr.u16 	%rs22, %rs21, 4;
	mul.wide.u16 	%r28, %rs22, 14336;
	mul.lo.s16 	%rs23, %rs22, 27;
	sub.s16 	%rs24, %rs20, %rs23;
	shl.b16 	%rs25, %rs24, 9;
	cvt.u32.u16 	%r29, %rs25;
	add.s32 	%r30, %r20, %r28;
	add.s16 	%rs26, %rs2, 4;
	mul.hi.u16 	%rs27, %rs26, -26699;
	shr.u16 	%rs28, %rs27, 4;
	mul.wide.u16 	%r31, %rs28, 14336;
	mul.lo.s16 	%rs29, %rs28, 27;
	sub.s16 	%rs30, %rs26, %rs29;
	shl.b16 	%rs31, %rs30, 9;
	cvt.u32.u16 	%r32, %rs31;
	add.s32 	%r33, %r20, %r31;
	add.s16 	%rs32, %rs2, 5;
	mul.hi.u16 	%rs33, %rs32, -26699;
	shr.u16 	%rs34, %rs33, 4;
	mul.wide.u16 	%r34, %rs34, 14336;
	mul.lo.s16 	%rs35, %rs34, 27;
	sub.s16 	%rs36, %rs32, %rs35;
	shl.b16 	%rs37, %rs36, 9;
	cvt.u32.u16 	%r35, %rs37;
	add.s32 	%r36, %r20, %r34;
	add.s16 	%rs38, %rs2, 6;
	mul.hi.u16 	%rs39, %rs38, -26699;
	shr.u16 	%rs40, %rs39, 4;
	mul.wide.u16 	%r37, %rs40, 14336;
	mul.lo.s16 	%rs41, %rs40, 27;
	sub.s16 	%rs42, %rs38, %rs41;
	shl.b16 	%rs43, %rs42, 9;
	cvt.u32.u16 	%r38, %rs43;
	add.s32 	%r39, %r20, %r37;
	add.s16 	%rs44, %rs2, 7;
	mul.hi.u16 	%rs45, %rs44, -26699;
	shr.u16 	%rs46, %rs45, 4;
	mul.wide.u16 	%r40, %rs46, 14336;
	mul.lo.s16 	%rs47, %rs46, 27;
	sub.s16 	%rs48, %rs44, %rs47;
	shl.b16 	%rs49, %rs48, 9;
	cvt.u32.u16 	%r41, %rs49;
	add.s32 	%r42, %r20, %r40;
	add.s16 	%rs50, %rs2, 8;
	mul.hi.u16 	%rs51, %rs50, -26699;
	shr.u16 	%rs52, %rs51, 4;
	mul.wide.u16 	%r43, %rs52, 14336;
	mul.lo.s16 	%rs53, %rs52, 27;
	sub.s16 	%rs54, %rs50, %rs53;
	shl.b16 	%rs55, %rs54, 9;
	cvt.u32.u16 	%r44, %rs55;
	add.s32 	%r45, %r20, %r43;
	add.s16 	%rs56, %rs2, 9;
	mul.hi.u16 	%rs57, %rs56, -26699;
	shr.u16 	%rs58, %rs57, 4;
	mul.wide.u16 	%r46, %rs58, 14336;
	mul.lo.s16 	%rs59, %rs58, 27;
	sub.s16 	%rs60, %rs56, %rs59;
	shl.b16 	%rs61, %rs60, 9;
	cvt.u32.u16 	%r47, %rs61;
	add.s32 	%r48, %r20, %r46;
	add.s16 	%rs62, %rs2, 10;
	mul.hi.u16 	%rs63, %rs62, -26699;
	shr.u16 	%rs64, %rs63, 4;
	mul.wide.u16 	%r49, %rs64, 14336;
	mul.lo.s16 	%rs65, %rs64, 27;
	sub.s16 	%rs66, %rs62, %rs65;
	shl.b16 	%rs67, %rs66, 9;
	cvt.u32.u16 	%r50, %rs67;
	add.s32 	%r51, %r20, %r49;
	add.s16 	%rs68, %rs2, 11;
	mul.hi.u16 	%rs69, %rs68, -26699;
	shr.u16 	%rs70, %rs69, 4;
	mul.wide.u16 	%r52, %rs70, 14336;
	mul.lo.s16 	%rs71, %rs70, 27;
	sub.s16 	%rs72, %rs68, %rs71;
	shl.b16 	%rs73, %rs72, 9;
	cvt.u32.u16 	%r53, %rs73;
	add.s32 	%r54, %r20, %r52;
	add.s16 	%rs74, %rs2, 12;
	mul.hi.u16 	%rs75, %rs74, -26699;
	shr.u16 	%rs76, %rs75, 4;
	mul.wide.u16 	%r55, %rs76, 14336;
	mul.lo.s16 	%rs77, %rs76, 27;
	sub.s16 	%rs78, %rs74, %rs77;
	shl.b16 	%rs79, %rs78, 9;
	cvt.u32.u16 	%r56, %rs79;
	add.s32 	%r57, %r20, %r55;
	add.s16 	%rs80, %rs2, 13;
	mul.hi.u16 	%rs81, %rs80, -26699;
	shr.u16 	%rs82, %rs81, 4;
	mul.wide.u16 	%r58, %rs82, 14336;
	mul.lo.s16 	%rs83, %rs82, 27;
	sub.s16 	%rs84, %rs80, %rs83;
	shl.b16 	%rs85, %rs84, 9;
	cvt.u32.u16 	%r59, %rs85;
	add.s32 	%r60, %r20, %r58;
	add.s16 	%rs86, %rs2, 14;
	mul.hi.u16 	%rs87, %rs86, -26699;
	shr.u16 	%rs88, %rs87, 4;
	mul.wide.u16 	%r61, %rs88, 14336;
	mul.lo.s16 	%rs89, %rs88, 27;
	sub.s16 	%rs90, %rs86, %rs89;
	shl.b16 	%rs91, %rs90, 9;
	cvt.u32.u16 	%r62, %rs91;
	add.s32 	%r63, %r20, %r61;
	add.s16 	%rs92, %rs2, 15;
	mul.hi.u16 	%rs93, %rs92, -26699;
	shr.u16 	%rs94, %rs93, 4;
	mul.wide.u16 	%r64, %rs94, 14336;
	mul.lo.s16 	%rs95, %rs94, 27;
	sub.s16 	%rs96, %rs92, %rs95;
	shl.b16 	%rs97, %rs96, 9;
	cvt.u32.u16 	%r65, %rs97;
	add.s32 	%r66, %r20, %r64;
	add.s16 	%rs98, %rs2, 16;
	mul.hi.u16 	%rs99, %rs98, -26699;
	shr.u16 	%rs100, %rs99, 4;
	mul.wide.u16 	%r67, %rs100, 14336;
	mul.lo.s16 	%rs101, %rs100, 27;
	sub.s16 	%rs102, %rs98, %rs101;
	shl.b16 	%rs103, %rs102, 9;
	cvt.u32.u16 	%r68, %rs103;
	add.s32 	%r69, %r20, %r67;
	add.s16 	%rs104, %rs2, 17;
	mul.hi.u16 	%rs105, %rs104, -26699;
	shr.u16 	%rs106, %rs105, 4;
	mul.wide.u16 	%r70, %rs106, 14336;
	mul.lo.s16 	%rs107, %rs106, 27;
	sub.s16 	%rs108, %rs104, %rs107;
	shl.b16 	%rs109, %rs108, 9;
	cvt.u32.u16 	%r71, %rs109;
	add.s32 	%r72, %r20, %r70;
	add.s16 	%rs110, %rs2, 18;
	mul.hi.u16 	%rs111, %rs110, -26699;
	shr.u16 	%rs112, %rs111, 4;
	mul.wide.u16 	%r73, %rs112, 14336;
	mul.lo.s16 	%rs113, %rs112, 27;
	sub.s16 	%rs114, %rs110, %rs113;
	shl.b16 	%rs115, %rs114, 9;
	cvt.u32.u16 	%r74, %rs115;
	add.s32 	%r75, %r20, %r73;
	add.s16 	%rs116, %rs2, 19;
	mul.hi.u16 	%rs117, %rs116, -26699;
	shr.u16 	%rs118, %rs117, 4;
	mul.wide.u16 	%r76, %rs118, 14336;
	mul.lo.s16 	%rs119, %rs118, 27;
	sub.s16 	%rs120, %rs116, %rs119;
	shl.b16 	%rs121, %rs120, 9;
	cvt.u32.u16 	%r77, %rs121;
	add.s32 	%r78, %r20, %r76;
	add.s16 	%rs122, %rs2, 20;
	mul.hi.u16 	%rs123, %rs122, -26699;
	shr.u16 	%rs124, %rs123, 4;
	mul.wide.u16 	%r79, %rs124, 14336;
	mul.lo.s16 	%rs125, %rs124, 27;
	sub.s16 	%rs126, %rs122, %rs125;
	shl.b16 	%rs127, %rs126, 9;
	cvt.u32.u16 	%r80, %rs127;
	add.s32 	%r81, %r20, %r79;
	add.s16 	%rs128, %rs2, 21;
	mul.hi.u16 	%rs129, %rs128, -26699;
	shr.u16 	%rs130, %rs129, 4;
	mul.wide.u16 	%r82, %rs130, 14336;
	mul.lo.s16 	%rs131, %rs130, 27;
	sub.s16 	%rs132, %rs128, %rs131;
	shl.b16 	%rs133, %rs132, 9;
	cvt.u32.u16 	%r83, %rs133;
	add.s32 	%r84, %r20, %r82;
	add.s16 	%rs134, %rs2, 22;
	mul.hi.u16 	%rs135, %rs134, -26699;
	shr.u16 	%rs136, %rs135, 4;
	mul.wide.u16 	%r85, %rs136, 14336;
	mul.lo.s16 	%rs137, %rs136, 27;
	sub.s16 	%rs138, %rs134, %rs137;
	shl.b16 	%rs139, %rs138, 9;
	cvt.u32.u16 	%r86, %rs139;
	add.s32 	%r87, %r20, %r85;
	add.s16 	%rs140, %rs2, 23;
	mul.hi.u16 	%rs141, %rs140, -26699;
	shr.u16 	%rs142, %rs141, 4;
	mul.wide.u16 	%r88, %rs142, 14336;
	mul.lo.s16 	%rs143, %rs142, 27;
	sub.s16 	%rs144, %rs140, %rs143;
	shl.b16 	%rs145, %rs144, 9;
	cvt.u32.u16 	%r89, %rs145;
	add.s32 	%r90, %r20, %r88;
	add.s16 	%rs146, %rs2, 24;
	mul.hi.u16 	%rs147, %rs146, -26699;
	shr.u16 	%rs148, %rs147, 4;
	mul.wide.u16 	%r91, %rs148, 14336;
	mul.lo.s16 	%rs149, %rs148, 27;
	sub.s16 	%rs150, %rs146, %rs149;
	shl.b16 	%rs151, %rs150, 9;
	cvt.u32.u16 	%r92, %rs151;
	add.s32 	%r93, %r20, %r91;
	add.s16 	%rs152, %rs2, 25;
	mul.hi.u16 	%rs153, %rs152, -26699;
	shr.u16 	%rs154, %rs153, 4;
	mul.wide.u16 	%r94, %rs154, 14336;
	mul.lo.s16 	%rs155, %rs154, 27;
	sub.s16 	%rs156, %rs152, %rs155;
	shl.b16 	%rs157, %rs156, 9;
	cvt.u32.u16 	%r95, %rs157;
	add.s32 	%r96, %r20, %r94;
	add.s32 	%r97, %r15, %r16;
	or.b32  	%r98, %r97, %r19;
	add.s32 	%r99, %r98, %r17;
	mul.wide.u32 	%rd3, %r99, 4;
	add.s64 	%rd215, %rd70, 4;
	add.s32 	%r100, %r15, %r22;
	or.b32  	%r101, %r100, %r19;
	add.s32 	%r102, %r101, %r23;
	mul.wide.u32 	%rd5, %r102, 4;
	mul.wide.u32 	%rd72, %r12, 4;
	add.s64 	%rd73, %rd72, %rd69;
	add.s64 	%rd214, %rd73, 896;
	cvt.u64.u16 	%rd74, %rs157;
	cvt.u64.u32 	%rd75, %r96;
	add.s64 	%rd76, %rd74, %rd75;
	shl.b64 	%rd7, %rd76, 2;
	cvt.u64.u16 	%rd77, %rs151;
	cvt.u64.u32 	%rd78, %r93;
	add.s64 	%rd79, %rd77, %rd78;
	shl.b64 	%rd8, %rd79, 2;
	cvt.u64.u16 	%rd80, %rs145;
	cvt.u64.u32 	%rd81, %r90;
	add.s64 	%rd82, %rd80, %rd81;
	shl.b64 	%rd9, %rd82, 2;
	cvt.u64.u16 	%rd83, %rs139;
	cvt.u64.u32 	%rd84, %r87;
	add.s64 	%rd85, %rd83, %rd84;
	shl.b64 	%rd10, %rd85, 2;
	cvt.u64.u16 	%rd86, %rs133;
	cvt.u64.u32 	%rd87, %r84;
	add.s64 	%rd88, %rd86, %rd87;
	shl.b64 	%rd11, %rd88, 2;
	cvt.u64.u16 	%rd89, %rs127;
	cvt.u64.u32 	%rd90, %r81;
	add.s64 	%rd91, %rd89, %rd90;
	shl.b64 	%rd12, %rd91, 2;
	cvt.u64.u16 	%rd92, %rs121;
	cvt.u64.u32 	%rd93, %r78;
	add.s64 	%rd94, %rd92, %rd93;
	shl.b64 	%rd13, %rd94, 2;
	cvt.u64.u16 	%rd95, %rs115;
	cvt.u64.u32 	%rd96, %r75;
	add.s64 	%rd97, %rd95, %rd96;
	shl.b64 	%rd14, %rd97, 2;
	cvt.u64.u16 	%rd98, %rs109;
	cvt.u64.u32 	%rd99, %r72;
	add.s64 	%rd100, %rd98, %rd99;
	shl.b64 	%rd15, %rd100, 2;
	cvt.u64.u16 	%rd101, %rs103;
	cvt.u64.u32 	%rd102, %r69;
	add.s64 	%rd103, %rd101, %rd102;
	shl.b64 	%rd16, %rd103, 2;
	cvt.u64.u16 	%rd104, %rs97;
	cvt.u64.u32 	%rd105, %r66;
	add.s64 	%rd106, %rd104, %rd105;
	shl.b64 	%rd17, %rd106, 2;
	cvt.u64.u16 	%rd107, %rs91;
	cvt.u64.u32 	%rd108, %r63;
	add.s64 	%rd109, %rd107, %rd108;
	shl.b64 	%rd18, %rd109, 2;
	cvt.u64.u16 	%rd110, %rs85;
	cvt.u64.u32 	%rd111, %r60;
	add.s64 	%rd112, %rd110, %rd111;
	shl.b64 	%rd19, %rd112, 2;
	cvt.u64.u16 	%rd113, %rs79;
	cvt.u64.u32 	%rd114, %r57;
	add.s64 	%rd115, %rd113, %rd114;
	shl.b64 	%rd20, %rd115, 2;
	cvt.u64.u16 	%rd116, %rs73;
	cvt.u64.u32 	%rd117, %r54;
	add.s64 	%rd118, %rd116, %rd117;
	shl.b64 	%rd21, %rd118, 2;
	cvt.u64.u16 	%rd119, %rs67;
	cvt.u64.u32 	%rd120, %r51;
	add.s64 	%rd121, %rd119, %rd120;
	shl.b64 	%rd22, %rd121, 2;
	cvt.u64.u16 	%rd122, %rs61;
	cvt.u64.u32 	%rd123, %r48;
	add.s64 	%rd124, %rd122, %rd123;
	shl.b64 	%rd23, %rd124, 2;
	cvt.u64.u16 	%rd125, %rs55;
	cvt.u64.u32 	%rd126, %r45;
	add.s64 	%rd127, %rd125, %rd126;
	shl.b64 	%rd24, %rd127, 2;
	cvt.u64.u16 	%rd128, %rs49;
	cvt.u64.u32 	%rd129, %r42;
	add.s64 	%rd130, %rd128, %rd129;
	shl.b64 	%rd25, %rd130, 2;
	cvt.u64.u16 	%rd131, %rs43;
	cvt.u64.u32 	%rd132, %r39;
	add.s64 	%rd133, %rd131, %rd132;
	shl.b64 	%rd26, %rd133, 2;
	cvt.u64.u16 	%rd134, %rs37;
	cvt.u64.u32 	%rd135, %r36;
	add.s64 	%rd136, %rd134, %rd135;
	shl.b64 	%rd27, %rd136, 2;
	cvt.u64.u16 	%rd137, %rs31;
	cvt.u64.u32 	%rd138, %r33;
	add.s64 	%rd139, %rd137, %rd138;
	shl.b64 	%rd28, %rd139, 2;
	cvt.u64.u16 	%rd140, %rs25;
	cvt.u64.u32 	%rd141, %r30;
	add.s64 	%rd142, %rd140, %rd141;
	shl.b64 	%rd29, %rd142, 2;
	cvt.u64.u16 	%rd143, %rs19;
	cvt.u64.u32 	%rd144, %r27;
	add.s64 	%rd145, %rd143, %rd144;
	shl.b64 	%rd30, %rd145, 2;
	cvt.u64.u16 	%rd146, %rs13;
	cvt.u64.u32 	%rd147, %r24;
	add.s64 	%rd148, %rd146, %rd147;
	shl.b64 	%rd31, %rd148, 2;
	cvt.u64.u32 	%rd149, %r21;
	cvt.u64.u16 	%rd150, %rs7;
	add.s64 	%rd151, %rd149, %rd150;
	shl.b64 	%rd32, %rd151, 2;
	add.s32 	%r103, %r15, %r94;
	or.b32  	%r104, %r103, %r19;
	add.s32 	%r105, %r104, %r95;
	mul.wide.u32 	%rd33, %r105, 4;
	add.s32 	%r106, %r15, %r91;
	or.b32  	%r107, %r106, %r19;
	add.s32 	%r108, %r107, %r92;
	mul.wide.u32 	%rd34, %r108, 4;
	add.s32 	%r109, %r15, %r88;
	or.b32  	%r110, %r109, %r19;
	add.s32 	%r111, %r110, %r89;
	mul.wide.u32 	%rd35, %r111, 4;
	add.s32 	%r112, %r15, %r85;
	or.b32  	%r113, %r112, %r19;
	add.s32 	%r114, %r113, %r86;
	mul.wide.u32 	%rd36, %r114, 4;
	add.s32 	%r115, %r15, %r82;
	or.b32  	%r116, %r115, %r19;
	add.s32 	%r117, %r116, %r83;
	mul.wide.u32 	%rd37, %r117, 4;
	add.s32 	%r118, %r15, %r79;
	or.b32  	%r119, %r118, %r19;
	add.s32 	%r120, %r119, %r80;
	mul.wide.u32 	%rd38, %r120, 4;
	add.s32 	%r121, %r15, %r76;
	or.b32  	%r122, %r121, %r19;
	add.s32 	%r123, %r122, %r77;
	mul.wide.u32 	%rd39, %r123, 4;
	add.s32 	%r124, %r15, %r73;
	or.b32  	%r125, %r124, %r19;
	add.s32 	%r126, %r125, %r74;
	mul.wide.u32 	%rd40, %r126, 4;
	add.s32 	%r127, %r15, %r70;
	or.b32  	%r128, %r127, %r19;
	add.s32 	%r129, %r128, %r71;
	mul.wide.u32 	%rd41, %r129, 4;
	add.s32 	%r130, %r15, %r67;
	or.b32  	%r131, %r130, %r19;
	add.s32 	%r132, %r131, %r68;
	mul.wide.u32 	%rd42, %r132, 4;
	add.s32 	%r133, %r15, %r64;
	or.b32  	%r134, %r133, %r19;
	add.s32 	%r135, %r134, %r65;
	mul.wide.u32 	%rd43, %r135, 4;
	add.s32 	%r136, %r15, %r61;
	or.b32  	%r137, %r136, %r19;
	add.s32 	%r138, %r137, %r62;
	mul.wide.u32 	%rd44, %r138, 4;
	add.s32 	%r139, %r15, %r58;
	or.b32  	%r140, %r139, %r19;
	add.s32 	%r141, %r140, %r59;
	mul.wide.u32 	%rd45, %r141, 4;
	add.s32 	%r142, %r15, %r55;
	or.b32  	%r143, %r142, %r19;
	add.s32 	%r144, %r143, %r56;
	mul.wide.u32 	%rd46, %r144, 4;
	add.s32 	%r145, %r15, %r52;
	or.b32  	%r146, %r145, %r19;
	add.s32 	%r147, %r146, %r53;
	mul.wide.u32 	%rd47, %r147, 4;
	add.s32 	%r148, %r15, %r49;
	or.b32  	%r149, %r148, %r19;
	add.s32 	%r150, %r149, %r50;
	mul.wide.u32 	%rd48, %r150, 4;
	add.s32 	%r151, %r15, %r46;
	or.b32  	%r152, %r151, %r19;
	add.s32 	%r153, %r152, %r47;
	mul.wide.u32 	%rd49, %r153, 4;
	add.s32 	%r154, %r15, %r43;
	or.b32  	%r155, %r154, %r19;
	add.s32 	%r156, %r155, %r44;
	mul.wide.u32 	%rd50, %r156, 4;
	add.s32 	%r157, %r15, %r40;
	or.b32  	%r158, %r157, %r19;
	add.s32 	%r159, %r158, %r41;
	mul.wide.u32 	%rd51, %r159, 4;
	add.s32 	%r160, %r15, %r37;
	or.b32  	%r161, %r160, %r19;
	add.s32 	%r162, %r161, %r38;
	mul.wide.u32 	%rd52, %r162, 4;
	add.s32 	%r163, %r15, %r34;
	or.b32  	%r164, %r163, %r19;
	add.s32 	%r165, %r164, %r35;
	mul.wide.u32 	%rd53, %r165, 4;
	add.s32 	%r166, %r15, %r31;
	or.b32  	%r167, %r166, %r19;
	add.s32 	%r168, %r167, %r32;
	mul.wide.u32 	%rd54, %r168, 4;
	add.s32 	%r169, %r15, %r28;
	or.b32  	%r170, %r169, %r19;
	add.s32 	%r171, %r170, %r29;
	mul.wide.u32 	%rd55, %r171, 4;
	add.s32 	%r172, %r15, %r25;
	or.b32  	%r173, %r172, %r19;
	add.s32 	%r174, %r173, %r26;
	mul.wide.u32 	%rd56, %r174, 4;
	mov.b32 	%r202, 0;
	mov.f32 	%f504, %f503;
	mov.f32 	%f505, %f503;
	mov.f32 	%f506, %f503;
	mov.f32 	%f507, %f503;
	mov.f32 	%f508, %f503;
	mov.f32 	%f509, %f503;
	mov.f32 	%f510, %f503;
	mov.f32 	%f511, %f503;
	mov.f32 	%f512, %f503;
	mov.f32 	%f513, %f503;
	mov.f32 	%f514, %f503;
	mov.f32 	%f515, %f503;
	mov.f32 	%f516, %f503;
	mov.f32 	%f517, %f503;
	mov.f32 	%f518, %f503;
	mov.f32 	%f519, %f503;
	mov.f32 	%f520, %f503;
	mov.f32 	%f521, %f503;
	mov.f32 	%f522, %f503;
	mov.f32 	%f523, %f503;
	mov.f32 	%f524, %f503;
	mov.f32 	%f525, %f503;
	mov.f32 	%f526, %f503;
	mov.f32 	%f527, %f503;
	mov.f32 	%f528, %f503;
	mov.f32 	%f529, %f503;
	mov.f32 	%f530, %f503;
	mov.f32 	%f531, %f503;
	mov.f32 	%f532, %f503;
	mov.f32 	%f533, %f503;
	mov.f32 	%f534, %f503;
	mov.f32 	%f535, %f503;
	mov.f32 	%f536, %f503;
	mov.f32 	%f537, %f503;
	mov.f32 	%f538, %f503;
	mov.f32 	%f539, %f503;
	mov.f32 	%f540, %f503;
	mov.f32 	%f541, %f503;
	mov.f32 	%f542, %f503;
	mov.f32 	%f543, %f503;
	mov.f32 	%f544, %f503;
	mov.f32 	%f545, %f503;
	mov.f32 	%f546, %f503;
	mov.f32 	%f547, %f503;
	mov.f32 	%f548, %f503;
	mov.f32 	%f549, %f503;
	mov.f32 	%f550, %f503;
	mov.f32 	%f551, %f503;
	mov.f32 	%f552, %f503;
	mov.f32 	%f553, %f503;
	mov.f32 	%f554, %f503;
	mov.f32 	%f555, %f503;
	mov.f32 	%f556, %f503;
	mov.f32 	%f557, %f503;
	mov.f32 	%f558, %f503;
	mov.f32 	%f559, %f503;
	mov.f32 	%f560, %f503;
	mov.f32 	%f561, %f503;
	mov.f32 	%f562, %f503;
	mov.f32 	%f563, %f503;
	mov.f32 	%f564, %f503;
	mov.f32 	%f565, %f503;
	mov.f32 	%f566, %f503;
	mov.f32 	%f567, %f503;
	mov.f32 	%f568, %f503;
	mov.f32 	%f569, %f503;
	mov.f32 	%f570, %f503;
	mov.f32 	%f571, %f503;
	mov.f32 	%f572, %f503;
	mov.f32 	%f573, %f503;
	mov.f32 	%f574, %f503;
	mov.f32 	%f575, %f503;
	mov.f32 	%f576, %f503;
	mov.f32 	%f577, %f503;
	mov.f32 	%f578, %f503;
	mov.f32 	%f579, %f503;
	mov.f32 	%f580, %f503;
	mov.f32 	%f581, %f503;
	mov.f32 	%f582, %f503;
	mov.f32 	%f583, %f503;
	mov.f32 	%f584, %f503;
	mov.f32 	%f585, %f503;
	mov.f32 	%f586, %f503;
	mov.f32 	%f587, %f503;
	mov.f32 	%f588, %f503;
	mov.f32 	%f589, %f503;
	mov.f32 	%f590, %f503;
	mov.f32 	%f591, %f503;
	mov.f32 	%f592, %f503;
	mov.f32 	%f593, %f503;
	mov.f32 	%f594, %f503;
	mov.f32 	%f595, %f503;
	mov.f32 	%f596, %f503;
	mov.f32 	%f597, %f503;
	mov.f32 	%f598, %f503;
	mov.f32 	%f599, %f503;
	mov.f32 	%f600, %f503;
	mov.f32 	%f601, %f503;
	mov.f32 	%f602, %f503;
	mov.f32 	%f603, %f503;
	mov.f32 	%f604, %f503;
	mov.f32 	%f605, %f503;
	mov.f32 	%f606, %f503;
	mov.f32 	%f607, %f503;
	mov.f32 	%f608, %f503;
	mov.f32 	%f609, %f503;
	mov.f32 	%f610, %f503;
	mov.f32 	%f611, %f503;
	mov.f32 	%f612, %f503;
	mov.f32 	%f613, %f503;
	mov.f32 	%f614, %f503;
$L__BB0_1:
	mov.u32 	%r2, %tid.x;
	setp.gt.u32 	%p1, %r2, 13;
	bar.sync 	0;
	@%p1 bra 	$L__BB0_4;
	setp.eq.s32 	%p2, %r2, 13;
	add.s64 	%rd152, %rd215, %rd3;
	ld.global.nc.f32 	%f258, [%rd152+-4];
	mov.u32 	%r175, _ZZ17my_kernel_kernel0E18PaddedInput_shared;
	mad.lo.s32 	%r176, %r2, 208, %r175;
	st.shared.f32 	[%r176], %f258;
	add.s64 	%rd153, %rd215, %rd32;
	ld.global.nc.f32 	%f259, [%rd153];
	st.shared.f32 	[%r176+4], %f259;
	add.s64 	%rd154, %rd215, %rd5;
	ld.global.nc.f32 	%f260, [%rd154+-4];
	st.shared.f32 	[%r176+8], %f260;
	add.s64 	%rd155, %rd215, %rd31;
	ld.global.nc.f32 	%f261, [%rd155];
	st.shared.f32 	[%r176+12], %f261;
	add.s64 	%rd156, %rd215, %rd56;
	ld.global.nc.f32 	%f262, [%rd156+-4];
	st.shared.f32 	[%r176+16], %f262;
	add.s64 	%rd157, %rd215, %rd30;
	ld.global.nc.f32 	%f263, [%rd157];
	st.shared.f32 	[%r176+20], %f263;
	add.s64 	%rd158, %rd215, %rd55;
	ld.global.nc.f32 	%f264, [%rd158+-4];
	st.shared.f32 	[%r176+24], %f264;
	add.s64 	%rd159, %rd215, %rd29;
	ld.global.nc.f32 	%f265, [%rd159];
	st.shared.f32 	[%r176+28], %f265;
	add.s64 	%rd160, %rd215, %rd54;
	ld.global.nc.f32 	%f266, [%rd160+-4];
	st.shared.f32 	[%r176+32], %f266;
	add.s64 	%rd161, %rd215, %rd28;
	ld.global.nc.f32 	%f267, [%rd161];
	st.shared.f32 	[%r176+36], %f267;
	add.s64 	%rd162, %rd215, %rd53;
	ld.global.nc.f32 	%f268, [%rd162+-4];
	st.shared.f32 	[%r176+40], %f268;
	add.s64 	%rd163, %rd215, %rd27;
	ld.global.nc.f32 	%f269, [%rd163];
	st.shared.f32 	[%r176+44], %f269;
	add.s64 	%rd164, %rd215, %rd52;
	ld.global.nc.f32 	%f270, [%rd164+-4];
	st.shared.f32 	[%r176+48], %f270;
	add.s64 	%rd165, %rd215, %rd26;
	ld.global.nc.f32 	%f271, [%rd165];
	st.shared.f32 	[%r176+52], %f271;
	add.s64 	%rd166, %rd215, %rd51;
	ld.global.nc.f32 	%f272, [%rd166+-4];
	st.shared.f32 	[%r176+56], %f272;
	add.s64 	%rd167, %rd215, %rd25;
	ld.global.nc.f32 	%f273, [%rd167];
	st.shared.f32 	[%r176+60], %f273;
	add.s64 	%rd168, %rd215, %rd50;
	ld.global.nc.f32 	%f274, [%rd168+-4];
	st.shared.f32 	[%r176+64], %f274;
	add.s64 	%rd169, %rd215, %rd24;
	ld.global.nc.f32 	%f275, [%rd169];
	st.shared.f32 	[%r176+68], %f275;
	add.s64 	%rd170, %rd215, %rd49;
	ld.global.nc.f32 	%f276, [%rd170+-4];
	st.shared.f32 	[%r176+72], %f276;
	add.s64 	%rd171, %rd215, %rd23;
	ld.global.nc.f32 	%f277, [%rd171];
	st.shared.f32 	[%r176+76], %f277;
	add.s64 	%rd172, %rd215, %rd48;
	ld.global.nc.f32 	%f278, [%rd172+-4];
	st.shared.f32 	[%r176+80], %f278;
	add.s64 	%rd173, %rd215, %rd22;
	ld.global.nc.f32 	%f279, [%rd173];
	st.shared.f32 	[%r176+84], %f279;
	add.s64 	%rd174, %rd215, %rd47;
	ld.global.nc.f32 	%f280, [%rd174+-4];
	st.shared.f32 	[%r176+88], %f280;
	add.s64 	%rd175, %rd215, %rd21;
	ld.global.nc.f32 	%f281, [%rd175];
	st.shared.f32 	[%r176+92], %f281;
	add.s64 	%rd176, %rd215, %rd46;
	ld.global.nc.f32 	%f282, [%rd176+-4];
	st.shared.f32 	[%r176+96], %f282;
	add.s64 	%rd177, %rd215, %rd20;
	ld.global.nc.f32 	%f283, [%rd177];
	st.shared.f32 	[%r176+100], %f283;
	@%p2 bra 	$L__BB0_4;
	add.s64 	%rd178, %rd215, %rd45;
	ld.global.nc.f32 	%f284, [%rd178+-4];
	mov.u32 	%r177, _ZZ17my_kernel_kernel0E18PaddedInput_shared;
	mad.lo.s32 	%r178, %r2, 208, %r177;
	st.shared.f32 	[%r178+104], %f284;
	add.s64 	%rd179, %rd215, %rd19;
	ld.global.nc.f32 	%f285, [%rd179];
	st.shared.f32 	[%r178+108], %f285;
	add.s64 	%rd180, %rd215, %rd44;
	ld.global.nc.f32 	%f286, [%rd180+-4];
	st.shared.f32 	[%r178+112], %f286;
	add.s64 	%rd181, %rd215, %rd18;
	ld.global.nc.f32 	%f287, [%rd181];
	st.shared.f32 	[%r178+116], %f287;
	add.s64 	%rd182, %rd215, %rd43;
	ld.global.nc.f32 	%f288, [%rd182+-4];
	st.shared.f32 	[%r178+120], %f288;
	add.s64 	%rd183, %rd215, %rd17;
	ld.global.nc.f32 	%f289, [%rd183];
	st.shared.f32 	[%r178+124], %f289;
	add.s64 	%rd184, %rd215, %rd42;
	ld.global.nc.f32 	%f290, [%rd184+-4];
	st.shared.f32 	[%r178+128], %f290;
	add.s64 	%rd185, %rd215, %rd16;
	ld.global.nc.f32 	%f291, [%rd185];
	st.shared.f32 	[%r178+132], %f291;
	add.s64 	%rd186, %rd215, %rd41;
	ld.global.nc.f32 	%f292, [%rd186+-4];
	st.shared.f32 	[%r178+136], %f292;
	add.s64 	%rd187, %rd215, %rd15;
	ld.global.nc.f32 	%f293, [%rd187];
	st.shared.f32 	[%r178+140], %f293;
	add.s64 	%rd188, %rd215, %rd40;
	ld.global.nc.f32 	%f294, [%rd188+-4];
	st.shared.f32 	[%r178+144], %f294;
	add.s64 	%rd189, %rd215, %rd14;
	ld.global.nc.f32 	%f295, [%rd189];
	st.shared.f32 	[%r178+148], %f295;
	add.s64 	%rd190, %rd215, %rd39;
	ld.global.nc.f32 	%f296, [%rd190+-4];
	st.shared.f32 	[%r178+152], %f296;
	add.s64 	%rd191, %rd215, %rd13;
	ld.global.nc.f32 	%f297, [%rd191];
	st.shared.f32 	[%r178+156], %f297;
	add.s64 	%rd192, %rd215, %rd38;
	ld.global.nc.f32 	%f298, [%rd192+-4];
	st.shared.f32 	[%r178+160], %f298;
	add.s64 	%rd193, %rd215, %rd12;
	ld.global.nc.f32 	%f299, [%rd193];
	st.shared.f32 	[%r178+164], %f299;
	add.s64 	%rd194, %rd215, %rd37;
	ld.global.nc.f32 	%f300, [%rd194+-4];
	st.shared.f32 	[%r178+168], %f300;
	add.s64 	%rd195, %rd215, %rd11;
	ld.global.nc.f32 	%f301, [%rd195];
	st.shared.f32 	[%r178+172], %f301;
	add.s64 	%rd196, %rd215, %rd36;
	ld.global.nc.f32 	%f302, [%rd196+-4];
	st.shared.f32 	[%r178+176], %f302;
	add.s64 	%rd197, %rd215, %rd10;
	ld.global.nc.f32 	%f303, [%rd197];
	st.shared.f32 	[%r178+180], %f303;
	add.s64 	%rd198, %rd215, %rd35;
	ld.global.nc.f32 	%f304, [%rd198+-4];
	st.shared.f32 	[%r178+184], %f304;
	add.s64 	%rd199, %rd215, %rd9;
	ld.global.nc.f32 	%f305, [%rd199];
	st.shared.f32 	[%r178+188], %f305;
	add.s64 	%rd200, %rd215, %rd34;
	ld.global.nc.f32 	%f306, [%rd200+-4];
	st.shared.f32 	[%r178+192], %f306;
	add.s64 	%rd201, %rd215, %rd8;
	ld.global.nc.f32 	%f307, [%rd201];
	st.shared.f32 	[%r178+196], %f307;
	add.s64 	%rd202, %rd215, %rd33;
	ld.global.nc.f32 	%f308, [%rd202+-4];
	st.shared.f32 	[%r178+200], %f308;
	add.s64 	%rd203, %rd215, %rd7;
	ld.global.nc.f32 	%f309, [%rd203];
	st.shared.f32 	[%r178+204], %f309;
$L__BB0_4:
	setp.gt.u32 	%p3, %r2, 63;
	ld.global.nc.f32 	%f310, [%rd214+-896];
	shl.b32 	%r179, %r2, 2;
	mov.u32 	%r180, _ZZ17my_kernel_kernel0E18placeholder_shared;
	add.s32 	%r181, %r180, %r179;
	st.shared.f32 	[%r181], %f310;
	ld.global.nc.f32 	%f311, [%rd214];
	st.shared.f32 	[%r181+896], %f311;
	@%p3 bra 	$L__BB0_6;
	ld.global.nc.f32 	%f312, [%rd214+896];
	shl.b32 	%r182, %r2, 2;
	mov.u32 	%r183, _ZZ17my_kernel_kernel0E18placeholder_shared;
	add.s32 	%r184, %r183, %r182;
	st.shared.f32 	[%r184+1792], %f312;
$L__BB0_6:
	bar.sync 	0;
	mov.u32 	%r3, %tid.x;
	and.b32  	%r185, %r3, 1008;
	mov.u32 	%r186, _ZZ17my_kernel_kernel0E18PaddedInput_shared;
	add.s32 	%r187, %r186, %r185;
	ld.shared.f32 	%f313, [%r187];
	shl.b32 	%r188, %r3, 1;
	and.b32  	%r4, %r188, 30;
	shl.b32 	%r189, %r3, 3;
	and.b32  	%r190, %r189, 120;
	mov.u32 	%r191, _ZZ17my_kernel_kernel0E18placeholder_shared;
	add.s32 	%r192, %r191, %r190;
	ld.shared.f32 	%f314, [%r192];
	fma.rn.f32 	%f315, %f313, %f314, %f614;
	ld.shared.f32 	%f316, [%r192+128];
	fma.rn.f32 	%f317, %f313, %f316, %f613;
	ld.shared.f32 	%f318, [%r192+256];
	fma.rn.f32 	%f319, %f313, %f318, %f612;
	ld.shared.f32 	%f320, [%r192+384];
	fma.rn.f32 	%f321, %f313, %f320, %f611;
	ld.shared.f32 	%f322, [%r192+512];
	fma.rn.f32 	%f323, %f313, %f322, %f610;
	ld.shared.f32 	%f324, [%r192+640];
	fma.rn.f32 	%f325, %f313, %f324, %f609;
	ld.shared.f32 	%f326, [%r192+768];
	fma.rn.f32 	%f327, %f313, %f326, %f608;
	ld.shared.f32 	%f328, [%r192+896];
	fma.rn.f32 	%f329, %f313, %f328, %f607;
	ld.shared.f32 	%f330, [%r192+4];
	fma.rn.f32 	%f331, %f313, %f330, %f606;
	ld.shared.f32 	%f332, [%r192+132];
	fma.rn.f32 	%f333, %f313, %f332, %f605;
	ld.shared.f32 	%f334, [%r192+260];
	fma.rn.f32 	%f335, %f313, %f334, %f604;
	ld.shared.f32 	%f336, [%r192+388];
	fma.rn.f32 	%f337, %f313, %f336, %f603;
	ld.shared.f32 	%f338, [%r192+516];
	fma.rn.f32 	%f339, %f313, %f338, %f602;
	ld.shared.f32 	%f340, [%r192+644];
	fma.rn.f32 	%f341, %f313, %f340, %f601;
	ld.shared.f32 	%f342, [%r192+772];
	fma.rn.f32 	%f343, %f313, %f342, %f600;
	ld.shared.f32 	%f344, [%r192+900];
	fma.rn.f32 	%f345, %f313, %f344, %f599;
	ld.shared.f32 	%f346, [%r187+432];
	fma.rn.f32 	%f347, %f346, %f314, %f598;
	fma.rn.f32 	%f348, %f346, %f316, %f597;
	fma.rn.f32 	%f349, %f346, %f318, %f596;
	fma.rn.f32 	%f350, %f346, %f320, %f595;
	fma.rn.f32 	%f351, %f346, %f322, %f594;
	fma.rn.f32 	%f352, %f346, %f324, %f593;
	fma.rn.f32 	%f353, %f346, %f326, %f592;
	fma.rn.f32 	%f354, %f346, %f328, %f591;
	fma.rn.f32 	%f355, %f346, %f330, %f590;
	st.local.v4.f32 	[%rd1], {%f315, %f331, %f347, %f355};
	fma.rn.f32 	%f356, %f346, %f332, %f589;
	fma.rn.f32 	%f357, %f346, %f334, %f588;
	st.local.v4.f32 	[%rd1+112], {%f319, %f335, %f349, %f357};
	fma.rn.f32 	%f358, %f346, %f336, %f587;
	fma.rn.f32 	%f359, %f346, %f338, %f586;
	st.local.v4.f32 	[%rd1+224], {%f323, %f339, %f351, %f359};
	fma.rn.f32 	%f360, %f346, %f340, %f585;
	fma.rn.f32 	%f361, %f346, %f342, %f584;
	st.local.v4.f32 	[%rd1+336], {%f327, %f343, %f353, %f361};
	fma.rn.f32 	%f362, %f346, %f344, %f583;
	ld.shared.f32 	%f363, [%r187+864];
	fma.rn.f32 	%f364, %f363, %f314, %f582;
	fma.rn.f32 	%f365, %f363, %f316, %f581;
	fma.rn.f32 	%f366, %f363, %f318, %f580;
	fma.rn.f32 	%f367, %f363, %f320, %f579;
	fma.rn.f32 	%f368, %f363, %f322, %f578;
	fma.rn.f32 	%f369, %f363, %f324, %f577;
	fma.rn.f32 	%f370, %f363, %f326, %f576;
	fma.rn.f32 	%f371, %f363, %f328, %f575;
	fma.rn.f32 	%f372, %f363, %f330, %f574;
	fma.rn.f32 	%f373, %f363, %f332, %f573;
	st.local.v4.f32 	[%rd1+64], {%f348, %f356, %f365, %f373};
	fma.rn.f32 	%f374, %f363, %f334, %f572;
	fma.rn.f32 	%f375, %f363, %f336, %f571;
	st.local.v4.f32 	[%rd1+176], {%f350, %f358, %f367, %f375};
	fma.rn.f32 	%f376, %f363, %f338, %f570;
	fma.rn.f32 	%f377, %f363, %f340, %f569;
	st.local.v4.f32 	[%rd1+288], {%f352, %f360, %f369, %f377};
	fma.rn.f32 	%f378, %f363, %f342, %f568;
	fma.rn.f32 	%f379, %f363, %f344, %f567;
	st.local.v4.f32 	[%rd1+400], {%f354, %f362, %f371, %f379};
	ld.shared.f32 	%f380, [%r187+1296];
	fma.rn.f32 	%f381, %f380, %f314, %f566;
	fma.rn.f32 	%f382, %f380, %f316, %f565;
	fma.rn.f32 	%f383, %f380, %f318, %f564;
	fma.rn.f32 	%f384, %f380, %f320, %f563;
	fma.rn.f32 	%f385, %f380, %f322, %f562;
	fma.rn.f32 	%f386, %f380, %f324, %f561;
	fma.rn.f32 	%f387, %f380, %f326, %f560;
	fma.rn.f32 	%f388, %f380, %f328, %f559;
	fma.rn.f32 	%f389, %f380, %f330, %f558;
	st.local.v4.f32 	[%rd1+16], {%f364, %f372, %f381, %f389};
	fma.rn.f32 	%f390, %f380, %f332, %f557;
	fma.rn.f32 	%f391, %f380, %f334, %f556;
	st.local.v4.f32 	[%rd1+128], {%f366, %f374, %f383, %f391};
	fma.rn.f32 	%f392, %f380, %f336, %f555;
	fma.rn.f32 	%f393, %f380, %f338, %f554;
	st.local.v4.f32 	[%rd1+240], {%f368, %f376, %f385, %f393};
	fma.rn.f32 	%f394, %f380, %f340, %f553;
	fma.rn.f32 	%f395, %f380, %f342, %f552;
	st.local.v4.f32 	[%rd1+352], {%f370, %f378, %f387, %f395};
	fma.rn.f32 	%f396, %f380, %f344, %f551;
	ld.shared.f32 	%f397, [%r187+1728];
	fma.rn.f32 	%f398, %f397, %f314, %f550;
	fma.rn.f32 	%f399, %f397, %f316, %f549;
	fma.rn.f32 	%f400, %f397, %f318, %f548;
	fma.rn.f32 	%f401, %f397, %f320, %f547;
	fma.rn.f32 	%f402, %f397, %f322, %f546;
	fma.rn.f32 	%f403, %f397, %f324, %f545;
	fma.rn.f32 	%f404, %f397, %f326, %f544;
	fma.rn.f32 	%f405, %f397, %f328, %f543;
	fma.rn.f32 	%f406, %f397, %f330, %f542;
	fma.rn.f32 	%f407, %f397, %f332, %f541;
	st.local.v4.f32 	[%rd1+80], {%f382, %f390, %f399, %f407};
	fma.rn.f32 	%f408, %f397, %f334, %f540;
	fma.rn.f32 	%f409, %f397, %f336, %f539;
	st.local.v4.f32 	[%rd1+192], {%f384, %f392, %f401, %f409};
	fma.rn.f32 	%f410, %f397, %f338, %f538;
	fma.rn.f32 	%f411, %f397, %f340, %f537;
	st.local.v4.f32 	[%rd1+304], {%f386, %f394, %f403, %f411};
	fma.rn.f32 	%f412, %f397, %f342, %f536;
	fma.rn.f32 	%f413, %f397, %f344, %f535;
	st.local.v4.f32 	[%rd1+416], {%f388, %f396, %f405, %f413};
	ld.shared.f32 	%f414, [%r187+2160];
	fma.rn.f32 	%f415, %f414, %f314, %f534;
	fma.rn.f32 	%f416, %f414, %f316, %f533;
	fma.rn.f32 	%f417, %f414, %f318, %f532;
	fma.rn.f32 	%f418, %f414, %f320, %f531;
	fma.rn.f32 	%f419, %f414, %f322, %f530;
	fma.rn.f32 	%f420, %f414, %f324, %f529;
	fma.rn.f32 	%f421, %f414, %f326, %f528;
	fma.rn.f32 	%f422, %f414, %f328, %f527;
	fma.rn.f32 	%f423, %f414, %f330, %f526;
	st.local.v4.f32 	[%rd1+32], {%f398, %f406, %f415, %f423};
	fma.rn.f32 	%f424, %f414, %f332, %f525;
	fma.rn.f32 	%f425, %f414, %f334, %f524;
	st.local.v4.f32 	[%rd1+144], {%f400, %f408, %f417, %f425};
	fma.rn.f32 	%f426, %f414, %f336, %f523;
	fma.rn.f32 	%f427, %f414, %f338, %f522;
	st.local.v4.f32 	[%rd1+256], {%f402, %f410, %f419, %f427};
	fma.rn.f32 	%f428, %f414, %f340, %f521;
	fma.rn.f32 	%f429, %f414, %f342, %f520;
	st.local.v4.f32 	[%rd1+368], {%f404, %f412, %f421, %f429};
	fma.rn.f32 	%f430, %f414, %f344, %f519;
	ld.shared.f32 	%f431, [%r187+2592];
	fma.rn.f32 	%f432, %f431, %f314, %f518;
	fma.rn.f32 	%f433, %f431, %f316, %f517;
	fma.rn.f32 	%f434, %f431, %f318, %f516;
	fma.rn.f32 	%f435, %f431, %f320, %f515;
	fma.rn.f32 	%f436, %f431, %f322, %f514;
	fma.rn.f32 	%f437, %f431, %f324, %f513;
	fma.rn.f32 	%f438, %f431, %f326, %f512;
	fma.rn.f32 	%f439, %f431, %f328, %f511;
	fma.rn.f32 	%f440, %f431, %f330, %f510;
	st.local.v4.f32 	[%rd1+48], {%f432, %f440, %f317, %f333};
	fma.rn.f32 	%f441, %f431, %f332, %f509;
	st.local.v4.f32 	[%rd1+96], {%f416, %f424, %f433, %f441};
	fma.rn.f32 	%f442, %f431, %f334, %f508;
	st.local.v4.f32 	[%rd1+160], {%f434, %f442, %f321, %f337};
	fma.rn.f32 	%f443, %f431, %f336, %f507;
	st.local.v4.f32 	[%rd1+208], {%f418, %f426, %f435, %f443};
	fma.rn.f32 	%f444, %f431, %f338, %f506;
	st.local.v4.f32 	[%rd1+272], {%f436, %f444, %f325, %f341};
	fma.rn.f32 	%f445, %f431, %f340, %f505;
	st.local.v4.f32 	[%rd1+320], {%f420, %f428, %f437, %f445};
	fma.rn.f32 	%f446, %f431, %f342, %f504;
	st.local.v4.f32 	[%rd1+384], {%f438, %f446, %f329, %f345};
	fma.rn.f32 	%f447, %f431, %f344, %f503;
	st.local.v4.f32 	[%rd1+432], {%f422, %f430, %f439, %f447};
	ld.shared.f32 	%f448, [%r187+4];
	ld.shared.f32 	%f449, [%r192+1024];
	fma.rn.f32 	%f614, %f448, %f449, %f315;
	ld.shared.f32 	%f450, [%r192+1152];
	fma.rn.f32 	%f613, %f448, %f450, %f317;
	ld.shared.f32 	%f451, [%r192+1280];
	fma.rn.f32 	%f612, %f448, %f451, %f319;
	ld.shared.f32 	%f452, [%r192+1408];
	fma.rn.f32 	%f611, %f448, %f452, %f321;
	ld.shared.f32 	%f453, [%r192+1536];
	fma.rn.f32 	%f610, %f448, %f453, %f323;
	ld.shared.f32 	%f454, [%r192+1664];
	fma.rn.f32 	%f609, %f448, %f454, %f325;
	ld.shared.f32 	%f455, [%r192+1792];
	fma.rn.f32 	%f608, %f448, %f455, %f327;
	ld.shared.f32 	%f456, [%r192+1920];
	fma.rn.f32 	%f607, %f448, %f456, %f329;
	ld.shared.f32 	%f457, [%r192+1028];
	fma.rn.f32 	%f606, %f448, %f457, %f331;
	ld.shared.f32 	%f458, [%r192+1156];
	fma.rn.f32 	%f605, %f448, %f458, %f333;
	ld.shared.f32 	%f459, [%r192+1284];
	fma.rn.f32 	%f604, %f448, %f459, %f335;
	ld.shared.f32 	%f460, [%r192+1412];
	fma.rn.f32 	%f603, %f448, %f460, %f337;
	ld.shared.f32 	%f461, [%r192+1540];
	fma.rn.f32 	%f602, %f448, %f461, %f339;
	ld.shared.f32 	%f462, [%r192+1668];
	fma.rn.f32 	%f601, %f448, %f462, %f341;
	ld.shared.f32 	%f463, [%r192+1796];
	fma.rn.f32 	%f600, %f448, %f463, %f343;
	ld.shared.f32 	%f464, [%r192+1924];
	fma.rn.f32 	%f599, %f448, %f464, %f345;
	ld.shared.f32 	%f465, [%r187+436];
	fma.rn.f32 	%f598, %f465, %f449, %f347;
	fma.rn.f32 	%f597, %f465, %f450, %f348;
	fma.rn.f32 	%f596, %f465, %f451, %f349;
	fma.rn.f32 	%f595, %f465, %f452, %f350;
	fma.rn.f32 	%f594, %f465, %f453, %f351;
	fma.rn.f32 	%f593, %f465, %f454, %f352;
	fma.rn.f32 	%f592, %f465, %f455, %f353;
	fma.rn.f32 	%f591, %f465, %f456, %f354;
	fma.rn.f32 	%f590, %f465, %f457, %f355;
	st.local.v4.f32 	[%rd1], {%f614, %f606, %f598, %f590};
	fma.rn.f32 	%f589, %f465, %f458, %f356;
	fma.rn.f32 	%f588, %f465, %f459, %f357;
	st.local.v4.f32 	[%rd1+112], {%f612, %f604, %f596, %f588};
	fma.rn.f32 	%f587, %f465, %f460, %f358;
	fma.rn.f32 	%f586, %f465, %f461, %f359;
	st.local.v4.f32 	[%rd1+224], {%f610, %f602, %f594, %f586};
	fma.rn.f32 	%f585, %f465, %f462, %f360;
	fma.rn.f32 	%f584, %f465, %f463, %f361;
	st.local.v4.f32 	[%rd1+336], {%f608, %f600, %f592, %f584};
	fma.rn.f32 	%f583, %f465, %f464, %f362;
	ld.shared.f32 	%f466, [%r187+868];
	fma.rn.f32 	%f582, %f466, %f449, %f364;
	fma.rn.f32 	%f581, %f466, %f450, %f365;
	fma.rn.f32 	%f580, %f466, %f451, %f366;
	fma.rn.f32 	%f579, %f466, %f452, %f367;
	fma.rn.f32 	%f578, %f466, %f453, %f368;
	fma.rn.f32 	%f577, %f466, %f454, %f369;
	fma.rn.f32 	%f576, %f466, %f455, %f370;
	fma.rn.f32 	%f575, %f466, %f456, %f371;
	fma.rn.f32 	%f574, %f466, %f457, %f372;
	fma.rn.f32 	%f573, %f466, %f458, %f373;
	st.local.v4.f32 	[%rd1+64], {%f597, %f589, %f581, %f573};
	fma.rn.f32 	%f572, %f466, %f459, %f374;
	fma.rn.f32 	%f571, %f466, %f460, %f375;
	st.local.v4.f32 	[%rd1+176], {%f595, %f587, %f579, %f571};
	fma.rn.f32 	%f570, %f466, %f461, %f376;
	fma.rn.f32 	%f569, %f466, %f462, %f377;
	st.local.v4.f32 	[%rd1+288], {%f593, %f585, %f577, %f569};
	fma.rn.f32 	%f568, %f466, %f463, %f378;
	fma.rn.f32 	%f567, %f466, %f464, %f379;
	st.local.v4.f32 	[%rd1+400], {%f591, %f583, %f575, %f567};
	ld.shared.f32 	%f467, [%r187+1300];
	fma.rn.f32 	%f566, %f467, %f449, %f381;
	fma.rn.f32 	%f565, %f467, %f450, %f382;
	fma.rn.f32 	%f564, %f467, %f451, %f383;
	fma.rn.f32 	%f563, %f467, %f452, %f384;
	fma.rn.f32 	%f562, %f467, %f453, %f385;
	fma.rn.f32 	%f561, %f467, %f454, %f386;
	fma.rn.f32 	%f560, %f467, %f455, %f387;
	fma.rn.f32 	%f559, %f467, %f456, %f388;
	fma.rn.f32 	%f558, %f467, %f457, %f389;
	st.local.v4.f32 	[%rd1+16], {%f582, %f574, %f566, %f558};
	fma.rn.f32 	%f557, %f467, %f458, %f390;
	fma.rn.f32 	%f556, %f467, %f459, %f391;
	st.local.v4.f32 	[%rd1+128], {%f580, %f572, %f564, %f556};
	fma.rn.f32 	%f555, %f467, %f460, %f392;
	fma.rn.f32 	%f554, %f467, %f461, %f393;
	st.local.v4.f32 	[%rd1+240], {%f578, %f570, %f562, %f554};
	fma.rn.f32 	%f553, %f467, %f462, %f394;
	fma.rn.f32 	%f552, %f467, %f463, %f395;
	st.local.v4.f32 	[%rd1+352], {%f576, %f568, %f560, %f552};
	fma.rn.f32 	%f551, %f467, %f464, %f396;
	ld.shared.f32 	%f468, [%r187+1732];
	fma.rn.f32 	%f550, %f468, %f449, %f398;
	fma.rn.f32 	%f549, %f468, %f450, %f399;
	fma.rn.f32 	%f548, %f468, %f451, %f400;
	fma.rn.f32 	%f547, %f468, %f452, %f401;
	fma.rn.f32 	%f546, %f468, %f453, %f402;
	fma.rn.f32 	%f545, %f468, %f454, %f403;
	fma.rn.f32 	%f544, %f468, %f455, %f404;
	fma.rn.f32 	%f543, %f468, %f456, %f405;
	fma.rn.f32 	%f542, %f468, %f457, %f406;
	fma.rn.f32 	%f541, %f468, %f458, %f407;
	st.local.v4.f32 	[%rd1+80], {%f565, %f557, %f549, %f541};
	fma.rn.f32 	%f540, %f468, %f459, %f408;
	fma.rn.f32 	%f539, %f468, %f460, %f409;
	st.local.v4.f32 	[%rd1+192], {%f563, %f555, %f547, %f539};
	fma.rn.f32 	%f538, %f468, %f461, %f410;
	fma.rn.f32 	%f537, %f468, %f462, %f411;
	st.local.v4.f32 	[%rd1+304], {%f561, %f553, %f545, %f537};
	fma.rn.f32 	%f536, %f468, %f463, %f412;
	fma.rn.f32 	%f535, %f468, %f464, %f413;
	st.local.v4.f32 	[%rd1+416], {%f559, %f551, %f543, %f535};
	ld.shared.f32 	%f469, [%r187+2164];
	fma.rn.f32 	%f534, %f469, %f449, %f415;
	fma.rn.f32 	%f533, %f469, %f450, %f416;
	fma.rn.f32 	%f532, %f469, %f451, %f417;
	fma.rn.f32 	%f531, %f469, %f452, %f418;
	fma.rn.f32 	%f530, %f469, %f453, %f419;
	fma.rn.f32 	%f529, %f469, %f454, %f420;
	fma.rn.f32 	%f528, %f469, %f455, %f421;
	fma.rn.f32 	%f527, %f469, %f456, %f422;
	fma.rn.f32 	%f526, %f469, %f457, %f423;
	st.local.v4.f32 	[%rd1+32], {%f550, %f542, %f534, %f526};
	fma.rn.f32 	%f525, %f469, %f458, %f424;
	fma.rn.f32 	%f524, %f469, %f459, %f425;
	st.local.v4.f32 	[%rd1+144], {%f548, %f540, %f532, %f524};
	fma.rn.f32 	%f523, %f469, %f460, %f426;
	fma.rn.f32 	%f522, %f469, %f461, %f427;
	st.local.v4.f32 	[%rd1+256], {%f546, %f538, %f530, %f522};
	fma.rn.f32 	%f521, %f469, %f462, %f428;
	fma.rn.f32 	%f520, %f469, %f463, %f429;
	st.local.v4.f32 	[%rd1+368], {%f544, %f536, %f528, %f520};
	fma.rn.f32 	%f519, %f469, %f464, %f430;
	ld.shared.f32 	%f470, [%r187+2596];
	fma.rn.f32 	%f518, %f470, %f449, %f432;
	fma.rn.f32 	%f517, %f470, %f450, %f433;
	fma.rn.f32 	%f516, %f470, %f451, %f434;
	fma.rn.f32 	%f515, %f470, %f452, %f435;
	fma.rn.f32 	%f514, %f470, %f453, %f436;
	fma.rn.f32 	%f513, %f470, %f454, %f437;
	fma.rn.f32 	%f512, %f470, %f455, %f438;
	fma.rn.f32 	%f511, %f470, %f456, %f439;
	fma.rn.f32 	%f510, %f470, %f457, %f440;
	st.local.v4.f32 	[%rd1+48], {%f518, %f510, %f613, %f605};
	fma.rn.f32 	%f509, %f470, %f458, %f441;
	st.local.v4.f32 	[%rd1+96], {%f533, %f525, %f517, %f509};
	fma.rn.f32 	%f508, %f470, %f459, %f442;
	st.local.v4.f32 	[%rd1+160], {%f516, %f508, %f611, %f603};
	fma.rn.f32 	%f507, %f470, %f460, %f443;
	st.local.v4.f32 	[%rd1+208], {%f531, %f523, %f515, %f507};
	fma.rn.f32 	%f506, %f470, %f461, %f444;
	st.local.v4.f32 	[%rd1+272], {%f514, %f506, %f609, %f601};
	fma.rn.f32 	%f505, %f470, %f462, %f445;
	st.local.v4.f32 	[%rd1+320], {%f529, %f521, %f513, %f505};
	fma.rn.f32 	%f504, %f470, %f463, %f446;
	st.local.v4.f32 	[%rd1+384], {%f512, %f504, %f607, %f599};
	fma.rn.f32 	%f503, %f470, %f464, %f447;
	st.local.v4.f32 	[%rd1+432], {%f527, %f519, %f511, %f503};
	add.s32 	%r202, %r202, 1;
	add.s64 	%rd215, %rd215, 8;
	add.s64 	%rd214, %rd214, 2048;
	setp.ne.s32 	%p4, %r202, 64;
	@%p4 bra 	$L__BB0_1;
	ld.param.u64 	%rd213, [my_kernel_kernel0_param_4];
	ld.param.u64 	%rd212, [my_kernel_kernel0_param_3];
	ld.param.u64 	%rd211, [my_kernel_kernel0_param_2];
	mov.u32 	%r194, %ctaid.x;
	shr.u32 	%r195, %r194, 1;
	shl.b32 	%r196, %r3, 5;
	and.b32  	%r197, %r196, 32256;
	mad.lo.s32 	%r198, %r195, 50176, %r197;
	shl.b32 	%r199, %r194, 8;
	and.b32  	%r200, %r199, 256;
	or.b32  	%r201, %r198, %r200;
	or.b32  	%r203, %r201, %r4;
	cvta.to.global.u64 	%rd204, %rd212;
	mul.wide.u32 	%rd205, %r4, 4;
	add.s64 	%rd206, %rd204, %rd205;
	ld.global.nc.f32 	%f225, [%rd206];
	cvta.to.global.u64 	%rd207, %rd213;
	add.s64 	%rd208, %rd207, %rd205;
	ld.global.nc.f32 	%f226, [%rd208];
	ld.global.nc.f32 	%f227, [%rd206+128];
	ld.global.nc.f32 	%f228, [%rd208+128];
	ld.global.nc.f32 	%f229, [%rd206+256];
	ld.global.nc.f32 	%f230, [%rd208+256];
	ld.global.nc.f32 	%f231, [%rd206+384];
	ld.global.nc.f32 	%f232, [%rd208+384];
	ld.global.nc.f32 	%f233, [%rd206+512];
	ld.global.nc.f32 	%f234, [%rd208+512];
	ld.global.nc.f32 	%f235, [%rd206+640];
	ld.global.nc.f32 	%f236, [%rd208+640];
	ld.global.nc.f32 	%f237, [%rd206+768];
	ld.global.nc.f32 	%f238, [%rd208+768];
	ld.global.nc.f32 	%f239, [%rd206+896];
	ld.global.nc.f32 	%f240, [%rd208+896];
	ld.global.nc.f32 	%f241, [%rd206+4];
	ld.global.nc.f32 	%f242, [%rd208+4];
	ld.global.nc.f32 	%f243, [%rd206+132];
	ld.global.nc.f32 	%f244, [%rd208+132];
	ld.global.nc.f32 	%f245, [%rd206+260];
	ld.global.nc.f32 	%f246, [%rd208+260];
	ld.global.nc.f32 	%f247, [%rd206+388];
	ld.global.nc.f32 	%f248, [%rd208+388];
	ld.global.nc.f32 	%f249, [%rd206+516];
	ld.global.nc.f32 	%f250, [%rd208+516];
	ld.global.nc.f32 	%f251, [%rd206+644];
	ld.global.nc.f32 	%f252, [%rd208+644];
	ld.global.nc.f32 	%f253, [%rd206+772];
	ld.global.nc.f32 	%f254, [%rd208+772];
	ld.global.nc.f32 	%f255, [%rd206+900];
	ld.global.nc.f32 	%f256, [%rd208+900];
	cvta.to.global.u64 	%rd61, %rd211;
	mov.b32 	%r204, 0;
$L__BB0_8:
	ld.local.v2.f32 	{%f471, %f472}, [%rd216+-224];
	fma.rn.f32 	%f473, %f471, %f225, %f226;
	mul.wide.u32 	%rd209, %r203, 4;
	add.s64 	%rd210, %rd61, %rd209;
	st.global.f32 	[%rd210], %f473;
	ld.local.v2.f32 	{%f474, %f475}, [%rd216+-168];
	fma.rn.f32 	%f476, %f474, %f227, %f228;
	st.global.f32 	[%rd210+128], %f476;
	ld.local.v2.f32 	{%f477, %f478}, [%rd216+-112];
	fma.rn.f32 	%f479, %f477, %f229, %f230;
	st.global.f32 	[%rd210+256], %f479;
	ld.local.v2.f32 	{%f480, %f481}, [%rd216+-56];
	fma.rn.f32 	%f482, %f480, %f231, %f232;
	st.global.f32 	[%rd210+384], %f482;
	ld.local.v2.f32 	{%f483, %f484}, [%rd216];
	fma.rn.f32 	%f485, %f483, %f233, %f234;
	st.global.f32 	[%rd210+512], %f485;
	ld.local.v2.f32 	{%f486, %f487}, [%rd216+56];
	fma.rn.f32 	%f488, %f486, %f235, %f236;
	st.global.f32 	[%rd210+640], %f488;
	ld.local.v2.f32 	{%f489, %f490}, [%rd216+112];
	fma.rn.f32 	%f491, %f489, %f237, %f238;
	st.global.f32 	[%rd210+768], %f491;
	ld.local.v2.f32 	{%f492, %f493}, [%rd216+168];
	fma.rn.f32 	%f494, %f492, %f239, %f240;
	st.global.f32 	[%rd210+896], %f494;
	fma.rn.f32 	%f495, %f472, %f241, %f242;
	st.global.f32 	[%rd210+4], %f495;
	fma.rn.f32 	%f496, %f475, %f243, %f244;
	st.global.f32 	[%rd210+132], %f496;
	fma.rn.f32 	%f497, %f478, %f245, %f246;
	st.global.f32 	[%rd210+260], %f497;
	fma.rn.f32 	%f498, %f481, %f247, %f248;
	st.global.f32 	[%rd210+388], %f498;
	fma.rn.f32 	%f499, %f484, %f249, %f250;
	st.global.f32 	[%rd210+516], %f499;
	fma.rn.f32 	%f500, %f487, %f251, %f252;
	st.global.f32 	[%rd210+644], %f500;
	fma.rn.f32 	%f501, %f490, %f253, %f254;
	st.global.f32 	[%rd210+772], %f501;
	fma.rn.f32 	%f502, %f493, %f255, %f256;
	st.global.f32 	[%rd210+900], %f502;
	add.s32 	%r204, %r204, 1;
	add.s32 	%r203, %r203, 7168;
	add.s64 	%rd216, %rd216, 8;
	setp.ne.s32 	%p5, %r204, 7;
	@%p5 bra 	$L__BB0_8;
	ret;

}


// ===== COMPILED SASS (sm_100) =====

	.target	sm_100

	.elftype	@"ET_EXEC"


//--------------------- .note.nv.tkinfo           --------------------------
	.section	.note.nv.tkinfo,"",@"SHT_NOTE"
	.sectionflags	@"SHF_NOTE_NV_TKINFO"
	.tkinfo
        /*0018*/ 	.word	0x00000002
        /*0030*/ 	.string	""
        /*0030*/ 	.string	"ptxas"
        /*0030*/ 	.string	"Cuda compilation tools, release 13.0, V13.0.88"
        /*0030*/ 	.string	"Build cuda_13.0.r13.0/compiler.36424714_0"
        /*0030*/ 	.string	"-arch sm_100 -m 64 "



//--------------------- .note.nv.cuinfo           --------------------------
	.section	.note.nv.cuinfo,"",@"SHT_NOTE"
	.sectionflags	@"SHF_NOTE_NV_CUINFO"
        /*0018*/ 	.short	0x0002
        /*001a*/ 	.short	0x0064
        /*001c*/ 	.short	0x0082
	.zero		2


//--------------------- .nv.info                  --------------------------
	.section	.nv.info,"",@"SHT_CUDA_INFO"
	.align	4


	//----- nvinfo : EIATTR_REGCOUNT
	.align		4
        /*0000*/ 	.byte	0x04, 0x2f
        /*0002*/ 	.short	(.L_1 - .L_0)
	.align		4
.L_0:
        /*0004*/ 	.word	index@(my_kernel_kernel0)
        /*0008*/ 	.word	0x000000ed


	//----- nvinfo : EIATTR_FRAME_SIZE
	.align		4
.L_1:
        /*000c*/ 	.byte	0x04, 0x11
        /*000e*/ 	.short	(.L_3 - .L_2)
	.align		4
.L_2:
        /*0010*/ 	.word	index@(my_kernel_kernel0)
        /*0014*/ 	.word	0x000001c0


	//----- nvinfo : EIATTR_MIN_STACK_SIZE
	.align		4
.L_3:
        /*0018*/ 	.byte	0x04, 0x12
        /*001a*/ 	.short	(.L_5 - .L_4)
	.align		4
.L_4:
        /*001c*/ 	.word	index@(my_kernel_kernel0)
        /*0020*/ 	.word	0x000001c0
.L_5:


//--------------------- .nv.compat                --------------------------
	.section	.nv.compat,"",@"SHT_CUDA_COMPAT_INFO"
	.align	4
        /*0000*/ 	.byte	0x02, 0x09, 0x00, 0x00, 0x02, 0x02, 0x01, 0x00, 0x02, 0x05, 0x05, 0x00, 0x03, 0x07, 0x01, 0x01
        /*0010*/ 	.byte	0x02, 0x03, 0x00, 0x00, 0x02, 0x06, 0x01, 0x00, 0x04, 0x0b, 0x08, 0x00, 0x09, 0x00, 0x00, 0x00
        /*0020*/ 	.byte	0x00, 0x00, 0x00, 0x00


//--------------------- .nv.info.my_kernel_kernel0 --------------------------
	.section	.nv.info.my_kernel_kernel0,"",@"SHT_CUDA_INFO"
	.sectionflags	@""
	.align	4


	//----- nvinfo : EIATTR_CUDA_API_VERSION
	.align		4
        /*0000*/ 	.byte	0x04, 0x37
        /*0002*/ 	.short	(.L_7 - .L_6)
.L_6:
        /*0004*/ 	.word	0x00000082


	//----- nvinfo : EIATTR_KPARAM_INFO
	.align		4
.L_7:
        /*0008*/ 	.byte	0x04, 0x17
        /*000a*/ 	.short	(.L_9 - .L_8)
.L_8:
        /*000c*/ 	.word	0x00000000
        /*0010*/ 	.short	0x0004
        /*0012*/ 	.short	0x0020
        /*0014*/ 	.byte	0x00, 0xf5, 0x21, 0x00


	//----- nvinfo : EIATTR_KPARAM_INFO
	.align		4
.L_9:
        /*0018*/ 	.byte	0x04, 0x17
        /*001a*/ 	.short	(.L_11 - .L_10)
.L_10:
        /*001c*/ 	.word	0x00000000
        /*0020*/ 	.short	0x0003
        /*0022*/ 	.short	0x0018
        /*0024*/ 	.byte	0x00, 0xf5, 0x21, 0x00


	//----- nvinfo : EIATTR_KPARAM_INFO
	.align		4
.L_11:
        /*0028*/ 	.byte	0x04, 0x17
        /*002a*/ 	.short	(.L_13 - .L_12)
.L_12:
        /*002c*/ 	.word	0x00000000
        /*0030*/ 	.short	0x0002
        /*0032*/ 	.short	0x0010
        /*0034*/ 	.byte	0x00, 0xf5, 0x21, 0x00


	//----- nvinfo : EIATTR_KPARAM_INFO
	.align		4
.L_13:
        /*0038*/ 	.byte	0x04, 0x17
        /*003a*/ 	.short	(.L_15 - .L_14)
.L_14:
        /*003c*/ 	.word	0x00000000
        /*0040*/ 	.short	0x0001
        /*0042*/ 	.short	0x0008
        /*0044*/ 	.byte	0x00, 0xf5, 0x21, 0x00


	//----- nvinfo : EIATTR_KPARAM_INFO
	.align		4
.L_15:
        /*0048*/ 	.byte	0x04, 0x17
        /*004a*/ 	.short	(.L_17 - .L_16)
.L_16:
        /*004c*/ 	.word	0x00000000
        /*0050*/ 	.short	0x0000
        /*0052*/ 	.short	0x0000
        /*0054*/ 	.byte	0x00, 0xf5, 0x21, 0x00


	//----- nvinfo : EIATTR_SPARSE_MMA_MASK
	.align		4
.L_17:
        /*0058*/ 	.byte	0x03, 0x50
        /*005a*/ 	.short	0x0000


	//----- nvinfo : EIATTR_MAXREG_COUNT
	.align		4
        /*005c*/ 	.byte	0x03, 0x1b
        /*005e*/ 	.short	0x00ff


	//----- nvinfo : EIATTR_NUM_BARRIERS
	.align		4
        /*0060*/ 	.byte	0x02, 0x4c
        /*0062*/ 	.byte	0x01
	.zero		1


	//----- nvinfo : EIATTR_MERCURY_ISA_VERSION
	.align		4
        /*0064*/ 	.byte	0x03, 0x5f
        /*0066*/ 	.short	0x0101


	//----- nvinfo : EIATTR_VRC_CTA_INIT_COUNT
	.align		4
        /*0068*/ 	.byte	0x02, 0x4a
	.zero		1
	.zero		1


	//----- nvinfo : EIATTR_EXIT_INSTR_OFFSETS
	.align		4
        /*006c*/ 	.byte	0x04, 0x1c
        /*006e*/ 	.short	(.L_19 - .L_18)


	//   ....[0]....
.L_18:
        /*0070*/ 	.word	0x00004f10


	//----- nvinfo : EIATTR_CRS_STACK_SIZE
	.align		4
.L_19:
        /*0074*/ 	.byte	0x04, 0x1e
        /*0076*/ 	.short	(.L_21 - .L_20)
.L_20:
        /*0078*/ 	.word	0x00000000


	//----- nvinfo : EIATTR_CBANK_PARAM_SIZE
	.align		4
.L_21:
        /*007c*/ 	.byte	0x03, 0x19
        /*007e*/ 	.short	0x0028


	//----- nvinfo : EIATTR_PARAM_CBANK
	.align		4
        /*0080*/ 	.byte	0x04, 0x0a
        /*0082*/ 	.short	(.L_23 - .L_22)
	.align		4
.L_22:
        /*0084*/ 	.word	index@(.nv.constant0.my_kernel_kernel0)
        /*0088*/ 	.short	0x0380
        /*008a*/ 	.short	0x0028


	//----- nvinfo : EIATTR_SW_WAR
	.align		4
.L_23:
        /*008c*/ 	.byte	0x04, 0x36
        /*008e*/ 	.short	(.L_25 - .L_24)
.L_24:
        /*0090*/ 	.word	0x00000008
.L_25:


//--------------------- .nv.callgraph             --------------------------
	.section	.nv.callgraph,"",@"SHT_CUDA_CALLGRAPH"
	.align	4
	.sectionentsize	8
	.align		4
        /*0000*/ 	.word	0x00000000
	.align		4
        /*0004*/ 	.word	0xffffffff
	.align		4
        /*0008*/ 	.word	0x00000000
	.align		4
        /*000c*/ 	.word	0xfffffffe
	.align		4
        /*0010*/ 	.word	0x00000000
	.align		4
        /*0014*/ 	.word	0xfffffffd
	.align		4
        /*0018*/ 	.word	0x00000000
	.align		4
        /*001c*/ 	.word	0xfffffffc


//--------------------- .text.my_kernel_kernel0   --------------------------
	.section	.text.my_kernel_kernel0,"ax",@progbits
	.align	128
        .global         my_kernel_kernel0
        .type           my_kernel_kernel0,@function
        .size           my_kernel_kernel0,(.L_x_5 - my_kernel_kernel0)
        .other          my_kernel_kernel0,@"STO_CUDA_ENTRY STV_DEFAULT"
my_kernel_kernel0:
.text.my_kernel_kernel0:
[----:B------:R-:W0:Y:S01]  /*0000*/  LDC R1, c[0x0][0x37c] ;  /* 0x0000df00ff017b82 */ /* 0x000e220000000800 */
[----:B------:R-:W1:Y:S01]  /*0010*/  S2R R191, SR_TID.X ;  /* 0x0000000000bf7919 */ /* 0x000e620000002100 */
[----:B0-----:R-:W-:-:S06]  /*0020*/  IADD3 R1, PT, PT, R1, -0x1c0, RZ ;  /* 0xfffffe4001017810 */ /* 0x001fcc0007ffe0ff */
[----:B------:R-:W0:Y:S01]  /*0030*/  S2UR UR7, SR_CgaCtaId ;  /* 0x00000000000779c3 */ /* 0x000e220000008800 */
[----:B------:R-:W2:Y:S01]  /*0040*/  LDCU.64 UR8, c[0x0][0x380] ;  /* 0x00007000ff0877ac */ /* 0x000ea20008000a00 */
[----:B------:R-:W3:Y:S01]  /*0050*/  S2R R194, SR_CTAID.X ;  /* 0x0000000000c27919 */ /* 0x000ee20000002500 */
[----:B------:R-:W-:Y:S02]  /*0060*/  CS2R R104, SRZ ;  /* 0x0000000000687805 */ /* 0x000fe4000001ff00 */
[----:B------:R-:W-:Y:S01]  /*0070*/  CS2R R74, SRZ ;  /* 0x00000000004a7805 */ /* 0x000fe2000001ff00 */
[----:B------:R-:W-:Y:S01]  /*0080*/  UMOV UR4, 0x400 ;  /* 0x0000040000047882 */ /* 0x000fe20000000000 */
[----:B------:R4:W-:Y:S01]  /*0090*/  STL.128 [R1], RZ ;  /* 0x000000ff01007387 */ /* 0x0009e20000100c00 */
[----:B------:R-:W-:Y:S01]  /*00a0*/  UIADD3 UR6, UPT, UPT, UR4, 0xaf8, URZ ;  /* 0x00000af804067890 */ /* 0x000fe2000fffe0ff */
[----:B------:R-:W-:Y:S02]  /*00b0*/  CS2R R82, SRZ ;  /* 0x0000000000527805 */ /* 0x000fe4000001ff00 */
[----:B------:R-:W-:Y:S01]  /*00c0*/  CS2R R90, SRZ ;  /* 0x00000000005a7805 */ /* 0x000fe2000001ff00 */
[----:B------:R4:W-:Y:S01]  /*00d0*/  STL.128 [R1+0x70], RZ ;  /* 0x000070ff01007387 */ /* 0x0009e20000100c00 */
[----:B------:R-:W-:-:S02]  /*00e0*/  CS2R R98, SRZ ;  /* 0x0000000000627805 */ /* 0x000fc4000001ff00 */
[----:B------:R-:W-:Y:S02]  /*00f0*/  CS2R R70, SRZ ;  /* 0x0000000000467805 */ /* 0x000fe4000001ff00 */
[----:B------:R-:W-:Y:S01]  /*0100*/  CS2R R72, SRZ ;  /* 0x0000000000487805 */ /* 0x000fe2000001ff00 */
[----:B------:R4:W-:Y:S01]  /*0110*/  STL.128 [R1+0xe0], RZ ;  /* 0x0000e0ff01007387 */ /* 0x0009e20000100c00 */
[----:B------:R-:W-:Y:S02]  /*0120*/  CS2R R78, SRZ ;  /* 0x00000000004e7805 */ /* 0x000fe4000001ff00 */
[----:B------:R-:W-:Y:S02]  /*0130*/  CS2R R80, SRZ ;  /* 0x0000000000507805 */ /* 0x000fe4000001ff00 */
[----:B------:R-:W-:Y:S01]  /*0140*/  CS2R R86, SRZ ;  /* 0x0000000000567805 */ /* 0x000fe2000001ff00 */
[----:B------:R4:W-:Y:S01]  /*0150*/  STL.128 [R1+0x150], RZ ;  /* 0x000150ff01007387 */ /* 0x0009e20000100c00 */
[----:B--2---:R-:W-:Y:S01]  /*0160*/  UIADD3 UR8, UP0, UPT, UR8, 0x4, URZ ;  /* 0x0000000408087890 */ /* 0x004fe2000ff1e0ff */
[----:B------:R-:W-:-:S02]  /*0170*/  CS2R R88, SRZ ;  /* 0x0000000000587805 */ /* 0x000fc4000001ff00 */
[----:B------:R-:W-:Y:S01]  /*0180*/  CS2R R94, SRZ ;  /* 0x00000000005e7805 */ /* 0x000fe2000001ff00 */
[----:B------:R4:W-:Y:S01]  /*0190*/  STL.128 [R1+0x40], RZ ;  /* 0x000040ff01007387 */ /* 0x0009e20000100c00 */
[----:B------:R-:W-:Y:S02]  /*01a0*/  CS2R R96, SRZ ;  /* 0x0000000000607805 */ /* 0x000fe4000001ff00 */
[----:B------:R-:W-:Y:S02]  /*01b0*/  CS2R R76, SRZ ;  /* 0x00000000004c7805 */ /* 0x000fe4000001ff00 */
[----:B------:R-:W-:Y:S01]  /*01c0*/  CS2R R110, SRZ ;  /* 0x00000000006e7805 */ /* 0x000fe2000001ff00 */
[----:B------:R4:W-:Y:S01]  /*01d0*/  STL.128 [R1+0xb0], RZ ;  /* 0x0000b0ff01007387 */ /* 0x0009e20000100c00 */
[----:B------:R-:W-:Y:S02]  /*01e0*/  CS2R R84, SRZ ;  /* 0x0000000000547805 */ /* 0x000fe4000001ff00 */
[----:B------:R-:W-:-:S02]  /*01f0*/  CS2R R114, SRZ ;  /* 0x0000000000727805 */ /* 0x000fc4000001ff00 */
[----:B------:R-:W-:Y:S02]  /*0200*/  CS2R R92, SRZ ;  /* 0x00000000005c7805 */ /* 0x000fe4000001ff00 */
[C---:B-1----:R-:W-:Y:S01]  /*0210*/  PRMT R16, R191.reuse, 0x9910, RZ ;  /* 0x00009910bf107816 */ /* 0x042fe200000000ff */
[----:B------:R4:W-:Y:S01]  /*0220*/  STL.128 [R1+0x120], RZ ;  /* 0x000120ff01007387 */ /* 0x0009e20000100c00 */
[----:B------:R-:W-:Y:S02]  /*0230*/  SHF.L.U32 R192, R191, 0x3, RZ ;  /* 0x00000003bfc07819 */ /* 0x000fe400000006ff */
[----:B------:R-:W-:Y:S02]  /*0240*/  CS2R R102, SRZ ;  /* 0x0000000000667805 */ /* 0x000fe4000001ff00 */
[----:B------:R-:W-:Y:S01]  /*0250*/  CS2R R108, SRZ ;  /* 0x00000000006c7805 */ /* 0x000fe2000001ff00 */
[----:B------:R-:W-:Y:S01]  /*0260*/  IMAD R16, R16, 0x1a, RZ ;  /* 0x0000001a10107824 */ /* 0x000fe200078e02ff */
[----:B------:R4:W-:Y:S01]  /*0270*/  STL.128 [R1+0x190], RZ ;  /* 0x000190ff01007387 */ /* 0x0009e20000100c00 */
[----:B------:R-:W-:-:S02]  /*0280*/  CS2R R112, SRZ ;  /* 0x0000000000707805 */ /* 0x000fc4000001ff00 */
[----:B------:R-:W-:Y:S01]  /*0290*/  CS2R R106, SRZ ;  /* 0x00000000006a7805 */ /* 0x000fe2000001ff00 */
[C---:B------:R-:W-:Y:S01]  /*02a0*/  VIADD R5, R16.reuse, 0x3 ;  /* 0x0000000310057836 */ /* 0x040fe20000000000 */
[C---:B------:R-:W-:Y:S01]  /*02b0*/  IADD3 R0, PT, PT, R16.reuse, 0x1, RZ ;  /* 0x0000000110007810 */ /* 0x040fe20007ffe0ff */
[C---:B------:R-:W-:Y:S01]  /*02c0*/  VIADD R15, R16.reuse, 0xb ;  /* 0x0000000b100f7836 */ /* 0x040fe20000000000 */
[C---:B------:R-:W-:Y:S01]  /*02d0*/  IADD3 R4, PT, PT, R16.reuse, 0x2, RZ ;  /* 0x0000000210047810 */ /* 0x040fe20007ffe0ff */
[----:B------:R-:W-:Y:S01]  /*02e0*/  VIADD R25, R16, 0x10 ;  /* 0x0000001010197836 */ /* 0x000fe20000000000 */
[----:B------:R-:W-:Y:S01]  /*02f0*/  LOP3.LUT R2, R0, 0xffff, RZ, 0xc0, !PT ;  /* 0x0000ffff00027812 */ /* 0x000fe200078ec0ff */
[C---:B------:R-:W-:Y:S01]  /*0300*/  VIADD R31, R16.reuse, 0x13 ;  /* 0x00000013101f7836 */ /* 0x040fe20000000000 */
[C---:B------:R-:W-:Y:S01]  /*0310*/  IADD3 R6, PT, PT, R16.reuse, 0x4, RZ ;  /* 0x0000000410067810 */ /* 0x040fe20007ffe0ff */
[C---:B------:R-:W-:Y:S01]  /*0320*/  VIADD R43, R16.reuse, 0x19 ;  /* 0x00000019102b7836 */ /* 0x040fe20000000000 */
[----:B------:R-:W-:Y:S01]  /*0330*/  IADD3 R8, PT, PT, R16, 0x5, RZ ;  /* 0x0000000510087810 */ /* 0x000fe20007ffe0ff */
[----:B------:R-:W-:Y:S01]  /*0340*/  IMAD R2, R2, 0x97b5, RZ ;  /* 0x000097b502027824 */ /* 0x000fe200078e02ff */
[----:B------:R-:W-:Y:S01]  /*0350*/  IADD3 R10, PT, PT, R16, 0x6, RZ ;  /* 0x00000006100a7810 */ /* 0x000fe20007ffe0ff */
[----:B------:R4:W-:Y:S01]  /*0360*/  STL.128 [R1+0x10], RZ ;  /* 0x000010ff01007387 */ /* 0x0009e20000100c00 */
[----:B------:R-:W-:-:S02]  /*0370*/  LOP3.LUT R7, R6, 0xffff, RZ, 0xc0, !PT ;  /* 0x0000ffff06077812 */ /* 0x000fc400078ec0ff */
[----:B------:R-:W-:Y:S02]  /*0380*/  CS2R R100, SRZ ;  /* 0x0000000000647805 */ /* 0x000fe4000001ff00 */
[----:B------:R-:W-:Y:S01]  /*0390*/  SHF.R.U32.HI R20, RZ, 0x14, R2 ;  /* 0x00000014ff147819 */ /* 0x000fe20000011602 */
[----:B------:R4:W-:Y:S01]  /*03a0*/  STL.128 [R1+0x80], RZ ;  /* 0x000080ff01007387 */ /* 0x0009e20000100c00 */
[----:B------:R-:W-:Y:S01]  /*03b0*/  LOP3.LUT R9, R8, 0xffff, RZ, 0xc0, !PT ;  /* 0x0000ffff08097812 */ /* 0x000fe200078ec0ff */
[----:B------:R-:W-:Y:S01]  /*03c0*/  IMAD R7, R7, 0x97b5, RZ ;  /* 0x000097b507077824 */ /* 0x000fe200078e02ff */
[----:B------:R-:W-:Y:S01]  /*03d0*/  PRMT R2, R20, 0x9910, RZ ;  /* 0x0000991014027816 */ /* 0x000fe200000000ff */
[----:B------:R4:W-:Y:S01]  /*03e0*/  STL.128 [R1+0xf0], RZ ;  /* 0x0000f0ff01007387 */ /* 0x0009e20000100c00 */
[----:B------:R-:W-:Y:S01]  /*03f0*/  LOP3.LUT R11, R10, 0xffff, RZ, 0xc0, !PT ;  /* 0x0000ffff0a0b7812 */ /* 0x000fe200078ec0ff */
[----:B------:R-:W-:Y:S01]  /*0400*/  IMAD R9, R9, 0x97b5, RZ ;  /* 0x000097b509097824 */ /* 0x000fe200078e02ff */
[----:B------:R-:W-:Y:S01]  /*0410*/  SHF.R.U32.HI R24, RZ, 0x14, R7 ;  /* 0x00000014ff187819 */ /* 0x000fe20000011607 */
[----:B------:R-:W-:Y:S01]  /*0420*/  IMAD R2, R2, 0x1b, RZ ;  /* 0x0000001b02027824 */ /* 0x000fe200078e02ff */
[----:B------:R-:W-:Y:S01]  /*0430*/  IADD3 R14, PT, PT, R16, 0xa, RZ ;  /* 0x0000000a100e7810 */ /* 0x000fe20007ffe0ff */
[----:B------:R-:W-:Y:S01]  /*0440*/  IMAD R11, R11, 0x97b5, RZ ;  /* 0x000097b50b0b7824 */ /* 0x000fe200078e02ff */
[----:B------:R-:W-:Y:S01]  /*0450*/  SHF.R.U32.HI R26, RZ, 0x14, R9 ;  /* 0x00000014ff1a7819 */ /* 0x000fe20000011609 */
[----:B------:R4:W-:Y:S01]  /*0460*/  STL.128 [R1+0x160], RZ ;  /* 0x000160ff01007387 */ /* 0x0009e20000100c00 */
[----:B------:R-:W-:Y:S01]  /*0470*/  IADD3 R2, PT, PT, RZ, -R2, RZ ;  /* 0x80000002ff027210 */ /* 0x000fe20007ffe0ff */
[----:B0-----:R-:W-:Y:S01]  /*0480*/  ULEA UR5, UR7, UR4, 0x18 ;  /* 0x0000000407057291 */ /* 0x001fe2000f8ec0ff */
[----:B------:R-:W-:Y:S01]  /*0490*/  SHF.R.U32.HI R28, RZ, 0x14, R11 ;  /* 0x00000014ff1c7819 */ /* 0x000fe2000001160b */
[----:B------:R4:W-:Y:S01]  /*04a0*/  STL.128 [R1+0x50], RZ ;  /* 0x000050ff01007387 */ /* 0x0009e20000100c00 */
[----:B------:R-:W-:Y:S01]  /*04b0*/  PRMT R3, R2, 0x7710, RZ ;  /* 0x0000771002037816 */ /* 0x000fe200000000ff */
[----:B------:R-:W-:Y:S01]  /*04c0*/  UIADD3.X UR9, UPT, UPT, URZ, UR9, URZ, UP0, !UPT ;  /* 0x00000009ff097290 */ /* 0x000fe200087fe4ff */
[----:B------:R-:W-:Y:S01]  /*04d0*/  LOP3.LUT R2, R4, 0xffff, RZ, 0xc0, !PT ;  /* 0x0000ffff04027812 */ /* 0x000fe200078ec0ff */
[----:B------:R4:W-:Y:S01]  /*04e0*/  STL.128 [R1+0xc0], RZ ;  /* 0x0000c0ff01007387 */ /* 0x0009e20000100c00 */
[----:B------:R-:W-:Y:S01]  /*04f0*/  IADD3 R0, PT, PT, R0, R3, RZ ;  /* 0x0000000300007210 */ /* 0x000fe20007ffe0ff */
[----:B------:R-:W0:Y:S01]  /*0500*/  LDCU.64 UR12, c[0x0][0x358] ;  /* 0x00006b00ff0c77ac */ /* 0x000e220008000a00 */
[----:B------:R-:W-:Y:S01]  /*0510*/  LOP3.LUT R3, R5, 0xffff, RZ, 0xc0, !PT ;  /* 0x0000ffff05037812 */ /* 0x000fe200078ec0ff */
[----:B------:R-:W-:Y:S01]  /*0520*/  IMAD R2, R2, 0x97b5, RZ ;  /* 0x000097b502027824 */ /* 0x000fe200078e02ff */
[----:B------:R-:W-:Y:S01]  /*0530*/  PRMT R9, R24, 0x9910, RZ ;  /* 0x0000991018097816 */ /* 0x000fe200000000ff */
[----:B------:R-:W-:Y:S01]  /*0540*/  IMAD.SHL.U32 R0, R0, 0x200, RZ ;  /* 0x0000020000007824 */ /* 0x000fe200078e00ff */
[----:B------:R-:W-:Y:S01]  /*0550*/  PRMT R11, R26, 0x9910, RZ ;  /* 0x000099101a0b7816 */ /* 0x000fe200000000ff */
[----:B------:R-:W-:Y:S01]  /*0560*/  IMAD R3, R3, 0x97b5, RZ ;  /* 0x000097b503037824 */ /* 0x000fe200078e02ff */
[----:B------:R-:W-:Y:S01]  /*0570*/  SHF.R.U32.HI R2, RZ, 0x14, R2 ;  /* 0x00000014ff027819 */ /* 0x000fe20000011602 */
[----:B------:R4:W-:Y:S01]  /*0580*/  STL.128 [R1+0x130], RZ ;  /* 0x000130ff01007387 */ /* 0x0009e20000100c00 */
[----:B------:R-:W-:Y:S01]  /*0590*/  LOP3.LUT R17, R14, 0xffff, RZ, 0xc0, !PT ;  /* 0x0000ffff0e117812 */ /* 0x000fe200078ec0ff */
[----:B------:R-:W-:Y:S01]  /*05a0*/  ULEA UR6, UR7, UR6, 0x18 ;  /* 0x0000000607067291 */ /* 0x000fe2000f8ec0ff */
[----:B------:R-:W-:Y:S01]  /*05b0*/  PRMT R12, R2, 0x9910, RZ ;  /* 0x00009910020c7816 */ /* 0x000fe200000000ff */
[----:B------:R4:W-:Y:S01]  /*05c0*/  STL.128 [R1+0x1a0], RZ ;  /* 0x0001a0ff01007387 */ /* 0x0009e20000100c00 */
[----:B------:R-:W-:Y:S01]  /*05d0*/  SHF.R.U32.HI R22, RZ, 0x14, R3 ;  /* 0x00000014ff167819 */ /* 0x000fe20000011603 */
[----:B------:R-:W-:Y:S01]  /*05e0*/  IMAD R17, R17, 0x97b5, RZ ;  /* 0x000097b511117824 */ /* 0x000fe200078e02ff */
[----:B------:R-:W-:Y:S01]  /*05f0*/  LOP3.LUT R18, R15, 0xffff, RZ, 0xc0, !PT ;  /* 0x0000ffff0f127812 */ /* 0x000fe200078ec0ff */
[----:B------:R-:W-:Y:S01]  /*0600*/  IMAD.MOV.U32 R3, RZ, RZ, R12 ;  /* 0x000000ffff037224 */ /* 0x000fe200078e000c */
[----:B------:R-:W-:Y:S01]  /*0610*/  PRMT R7, R22, 0x9910, RZ ;  /* 0x0000991016077816 */ /* 0x000fe200000000ff */
[----:B------:R4:W-:Y:S01]  /*0620*/  STL.128 [R1+0x20], RZ ;  /* 0x000020ff01007387 */ /* 0x0009e20000100c00 */
[----:B------:R-:W-:Y:S01]  /*0630*/  PRMT R12, R28, 0x9910, RZ ;  /* 0x000099101c0c7816 */ /* 0x000fe200000000ff */
[----:B------:R-:W-:Y:S01]  /*0640*/  IMAD R3, R3, 0x1b, RZ ;  /* 0x0000001b03037824 */ /* 0x000fe200078e02ff */
[----:B------:R-:W-:Y:S01]  /*0650*/  SHF.R.U32.HI R36, RZ, 0x14, R17 ;  /* 0x00000014ff247819 */ /* 0x000fe20000011611 */
[----:B------:R-:W-:Y:S01]  /*0660*/  IMAD R18, R18, 0x97b5, RZ ;  /* 0x000097b512127824 */ /* 0x000fe200078e02ff */
[----:B------:R-:W-:Y:S01]  /*0670*/  IADD3 R23, PT, PT, R16, 0xf, RZ ;  /* 0x0000000f10177810 */ /* 0x000fe20007ffe0ff */
[----:B------:R4:W-:Y:S01]  /*0680*/  STL.128 [R1+0x90], RZ ;  /* 0x000090ff01007387 */ /* 0x0009e20000100c00 */
[----:B------:R-:W-:Y:S01]  /*0690*/  IADD3 R13, PT, PT, RZ, -R3, RZ ;  /* 0x80000003ff0d7210 */ /* 0x000fe20007ffe0ff */
[----:B------:R-:W-:Y:S01]  /*06a0*/  IMAD R3, R7, 0x1b, RZ ;  /* 0x0000001b07037824 */ /* 0x000fe200078e02ff */
[----:B------:R-:W-:Y:S01]  /*06b0*/  SHF.R.U32.HI R38, RZ, 0x14, R18 ;  /* 0x00000014ff267819 */ /* 0x000fe20000011612 */
[----:B------:R-:W-:Y:S01]  /*06c0*/  IMAD R7, R9, 0x1b, RZ ;  /* 0x0000001b09077824 */ /* 0x000fe200078e02ff */
[----:B------:R-:W-:Y:S01]  /*06d0*/  PRMT R13, R13, 0x7710, RZ ;  /* 0x000077100d0d7816 */ /* 0x000fe200000000ff */
[----:B------:R-:W-:Y:S01]  /*06e0*/  IMAD R9, R11, 0x1b, RZ ;  /* 0x0000001b0b097824 */ /* 0x000fe200078e02ff */
[----:B------:R-:W-:Y:S01]  /*06f0*/  IADD3 R3, PT, PT, RZ, -R3, RZ ;  /* 0x80000003ff037210 */ /* 0x000fe20007ffe0ff */
[----:B------:R-:W-:Y:S01]  /*0700*/  IMAD R11, R12, 0x1b, RZ ;  /* 0x0000001b0c0b7824 */ /* 0x000fe200078e02ff */
[----:B------:R-:W-:Y:S01]  /*0710*/  IADD3 R7, PT, PT, RZ, -R7, RZ ;  /* 0x80000007ff077210 */ /* 0x000fe20007ffe0ff */
[----:B------:R-:W-:Y:S01]  /*0720*/  IMAD.MOV R9, RZ, RZ, -R9 ;  /* 0x000000ffff097224 */ /* 0x000fe200078e0a09 */
[----:B------:R-:W-:Y:S01]  /*0730*/  PRMT R12, R3, 0x7710, RZ ;  /* 0x00007710030c7816 */ /* 0x000fe200000000ff */
[----:B------:R4:W-:Y:S01]  /*0740*/  STL.128 [R1+0x100], RZ ;  /* 0x000100ff01007387 */ /* 0x0009e20000100c00 */
[----:B------:R-:W-:Y:S01]  /*0750*/  IADD3 R11, PT, PT, RZ, -R11, RZ ;  /* 0x8000000bff0b7210 */ /* 0x000fe20007ffe0ff */
[----:B------:R-:W-:Y:S01]  /*0760*/  UMOV UR4, URZ ;  /* 0x000000ff00047c82 */ /* 0x000fe20008000000 */
[----:B------:R-:W-:Y:S01]  /*0770*/  PRMT R3, R7, 0x7710, RZ ;  /* 0x0000771007037816 */ /* 0x000fe200000000ff */
[----:B------:R4:W-:Y:S01]  /*0780*/  STL.128 [R1+0x170], RZ ;  /* 0x000170ff01007387 */ /* 0x0009e20000100c00 */
[----:B------:R-:W-:-:S02]  /*0790*/  PRMT R7, R9, 0x7710, RZ ;  /* 0x0000771009077816 */ /* 0x000fc400000000ff */
[----:B------:R-:W-:Y:S01]  /*07a0*/  PRMT R9, R11, 0x7710, RZ ;  /* 0x000077100b097816 */ /* 0x000fe200000000ff */
[----:B------:R4:W-:Y:S01]  /*07b0*/  STL.128 [R1+0x30], RZ ;  /* 0x000030ff01007387 */ /* 0x0009e20000100c00 */
[----:B------:R-:W-:Y:S02]  /*07c0*/  IADD3 R7, PT, PT, R8, R7, RZ ;  /* 0x0000000708077210 */ /* 0x000fe40007ffe0ff */
[----:B------:R-:W-:Y:S01]  /*07d0*/  IADD3 R5, PT, PT, R5, R12, RZ ;  /* 0x0000000c05057210 */ /* 0x000fe20007ffe0ff */
[----:B------:R-:W-:Y:S01]  /*07e0*/  IMAD.IADD R8, R10, 0x1, R9 ;  /* 0x000000010a087824 */ /* 0x000fe200078e0209 */
[C---:B------:R-:W-:Y:S01]  /*07f0*/  IADD3 R9, PT, PT, R16.reuse, 0x7, RZ ;  /* 0x0000000710097810 */ /* 0x040fe20007ffe0ff */
[----:B------:R4:W-:Y:S01]  /*0800*/  STL.128 [R1+0x60], RZ ;  /* 0x000060ff01007387 */ /* 0x0009e20000100c00 */
[----:B------:R-:W-:Y:S01]  /*0810*/  IADD3 R10, PT, PT, R16, 0x8, RZ ;  /* 0x00000008100a7810 */ /* 0x000fe20007ffe0ff */
[----:B------:R-:W-:Y:S01]  /*0820*/  IMAD.SHL.U32 R8, R8, 0x200, RZ ;  /* 0x0000020008087824 */ /* 0x000fe200078e00ff */
[----:B------:R-:W-:Y:S01]  /*0830*/  IADD3 R6, PT, PT, R6, R3, RZ ;  /* 0x0000000306067210 */ /* 0x000fe20007ffe0ff */
[----:B------:R4:W-:Y:S01]  /*0840*/  STL.128 [R1+0xa0], RZ ;  /* 0x0000a0ff01007387 */ /* 0x0009e20000100c00 */
[----:B------:R-:W-:-:S02]  /*0850*/  IADD3 R12, PT, PT, R16, 0x9, RZ ;  /* 0x00000009100c7810 */ /* 0x000fc40007ffe0ff */
[----:B------:R-:W-:Y:S01]  /*0860*/  LOP3.LUT R3, R9, 0xffff, RZ, 0xc0, !PT ;  /* 0x0000ffff09037812 */ /* 0x000fe200078ec0ff */
[----:B------:R4:W-:Y:S01]  /*0870*/  STL.128 [R1+0xd0], RZ ;  /* 0x0000d0ff01007387 */ /* 0x0009e20000100c00 */
[----:B------:R-:W-:Y:S02]  /*0880*/  IADD3 R4, PT, PT, R4, R13, RZ ;  /* 0x0000000d04047210 */ /* 0x000fe40007ffe0ff */
[----:B------:R-:W-:Y:S01]  /*0890*/  LOP3.LUT R11, R10, 0xffff, RZ, 0xc0, !PT ;  /* 0x0000ffff0a0b7812 */ /* 0x000fe200078ec0ff */
[----:B------:R-:W-:Y:S01]  /*08a0*/  IMAD R3, R3, 0x97b5, RZ ;  /* 0x000097b503037824 */ /* 0x000fe200078e02ff */
[----:B------:R-:W-:Y:S01]  /*08b0*/  LOP3.LUT R13, R12, 0xffff, RZ, 0xc0, !PT ;  /* 0x0000ffff0c0d7812 */ /* 0x000fe200078ec0ff */
[----:B------:R4:W-:Y:S01]  /*08c0*/  STL.128 [R1+0x110], RZ ;  /* 0x000110ff01007387 */ /* 0x0009e20000100c00 */
[----:B------:R-:W-:Y:S01]  /*08d0*/  PRMT R17, R36, 0x9910, RZ ;  /* 0x0000991024117816 */ /* 0x000fe200000000ff */
[----:B------:R-:W-:Y:S01]  /*08e0*/  IMAD R11, R11, 0x97b5, RZ ;  /* 0x000097b50b0b7824 */ /* 0x000fe200078e02ff */
[----:B------:R-:W-:Y:S01]  /*08f0*/  SHF.R.U32.HI R30, RZ, 0x14, R3 ;  /* 0x00000014ff1e7819 */ /* 0x000fe20000011603 */
[----:B------:R-:W-:Y:S01]  /*0900*/  IMAD R13, R13, 0x97b5, RZ ;  /* 0x000097b50d0d7824 */ /* 0x000fe200078e02ff */
[----:B------:R-:W-:Y:S01]  /*0910*/  PRMT R19, R38, 0x9910, RZ ;  /* 0x0000991026137816 */ /* 0x000fe200000000ff */
[----:B------:R4:W-:Y:S01]  /*0920*/  STL.128 [R1+0x140], RZ ;  /* 0x000140ff01007387 */ /* 0x0009e20000100c00 */
[----:B------:R-:W-:-:S02]  /*0930*/  SHF.R.U32.HI R32, RZ, 0x14, R11 ;  /* 0x00000014ff207819 */ /* 0x000fc4000001160b */
[----:B------:R-:W-:Y:S01]  /*0940*/  SHF.R.U32.HI R34, RZ, 0x14, R13 ;  /* 0x00000014ff227819 */ /* 0x000fe2000001160d */
[----:B------:R4:W-:Y:S01]  /*0950*/  STL.128 [R1+0x180], RZ ;  /* 0x000180ff01007387 */ /* 0x0009e20000100c00 */
[----:B------:R-:W-:Y:S02]  /*0960*/  PRMT R3, R30, 0x9910, RZ ;  /* 0x000099101e037816 */ /* 0x000fe400000000ff */
[----:B------:R-:W-:Y:S01]  /*0970*/  PRMT R11, R32, 0x9910, RZ ;  /* 0x00009910200b7816 */ /* 0x000fe200000000ff */
[----:B------:R4:W-:Y:S01]  /*0980*/  STL.128 [R1+0x1b0], RZ ;  /* 0x0001b0ff01007387 */ /* 0x0009e20000100c00 */
[----:B------:R-:W-:Y:S01]  /*0990*/  PRMT R13, R34, 0x9910, RZ ;  /* 0x00009910220d7816 */ /* 0x000fe200000000ff */
[----:B------:R-:W-:Y:S01]  /*09a0*/  IMAD R3, R3, 0x1b, RZ ;  /* 0x0000001b03037824 */ /* 0x000fe200078e02ff */
[----:B------:R-:W-:Y:S01]  /*09b0*/  LOP3.LUT R21, R23, 0xffff, RZ, 0xc0, !PT ;  /* 0x0000ffff17157812 */ /* 0x000fe200078ec0ff */
[----:B------:R-:W-:Y:S01]  /*09c0*/  IMAD R11, R11, 0x1b, RZ ;  /* 0x0000001b0b0b7824 */ /* 0x000fe200078e02ff */
[----:B------:R-:W-:Y:S01]  /*09d0*/  IADD3 R29, PT, PT, R16, 0x12, RZ ;  /* 0x00000012101d7810 */ /* 0x000fe20007ffe0ff */
[----:B------:R-:W-:Y:S01]  /*09e0*/  IMAD R13, R13, 0x1b, RZ ;  /* 0x0000001b0d0d7824 */ /* 0x000fe200078e02ff */
[----:B------:R-:W-:Y:S01]  /*09f0*/  IADD3 R18, PT, PT, RZ, -R3, RZ ;  /* 0x80000003ff127210 */ /* 0x000fe20007ffe0ff */
[----:B------:R-:W-:Y:S01]  /*0a00*/  IMAD R3, R17, 0x1b, RZ ;  /* 0x0000001b11037824 */ /* 0x000fe200078e02ff */
[----:B------:R-:W-:Y:S01]  /*0a10*/  IADD3 R11, PT, PT, RZ, -R11, RZ ;  /* 0x8000000bff0b7210 */ /* 0x000fe20007ffe0ff */
[----:B------:R-:W-:Y:S01]  /*0a20*/  IMAD R21, R21, 0x97b5, RZ ;  /* 0x000097b515157824 */ /* 0x000fe200078e02ff */
[----:B------:R-:W-:Y:S01]  /*0a30*/  IADD3 R17, PT, PT, RZ, -R13, RZ ;  /* 0x8000000dff117210 */ /* 0x000fe20007ffe0ff */
[----:B------:R-:W-:Y:S01]  /*0a40*/  IMAD R13, R19, 0x1b, RZ ;  /* 0x0000001b130d7824 */ /* 0x000fe200078e02ff */
[----:B------:R-:W-:Y:S01]  /*0a50*/  PRMT R18, R18, 0x7710, RZ ;  /* 0x0000771012127816 */ /* 0x000fe200000000ff */
[----:B------:R-:W-:Y:S01]  /*0a60*/  IMAD.MOV R3, RZ, RZ, -R3 ;  /* 0x000000ffff037224 */ /* 0x000fe200078e0a03 */
[----:B------:R-:W-:-:S02]  /*0a70*/  PRMT R11, R11, 0x7710, RZ ;  /* 0x000077100b0b7816 */ /* 0x000fc400000000ff */
[----:B------:R-:W-:Y:S02]  /*0a80*/  PRMT R17, R17, 0x7710, RZ ;  /* 0x0000771011117816 */ /* 0x000fe400000000ff */
[----:B------:R-:W-:Y:S02]  /*0a90*/  IADD3 R9, PT, PT, R9, R18, RZ ;  /* 0x0000001209097210 */ /* 0x000fe40007ffe0ff */
[----:B------:R-:W-:Y:S02]  /*0aa0*/  IADD3 R18, PT, PT, RZ, -R13, RZ ;  /* 0x8000000dff127210 */ /* 0x000fe40007ffe0ff */
[----:B------:R-:W-:Y:S02]  /*0ab0*/  IADD3 R10, PT, PT, R10, R11, RZ ;  /* 0x0000000b0a0a7210 */ /* 0x000fe40007ffe0ff */
[----:B------:R-:W-:Y:S02]  /*0ac0*/  PRMT R13, R3, 0x7710, RZ ;  /* 0x00007710030d7816 */ /* 0x000fe400000000ff */
[----:B------:R-:W-:Y:S01]  /*0ad0*/  IADD3 R11, PT, PT, R12, R17, RZ ;  /* 0x000000110c0b7210 */ /* 0x000fe20007ffe0ff */
[C---:B------:R-:W-:Y:S01]  /*0ae0*/  VIADD R17, R16.reuse, 0xd ;  /* 0x0000000d10117836 */ /* 0x040fe20000000000 */
[----:B------:R-:W-:-:S02]  /*0af0*/  IADD3 R3, PT, PT, R16, 0xc, RZ ;  /* 0x0000000c10037810 */ /* 0x000fc40007ffe0ff */
[----:B------:R-:W-:Y:S02]  /*0b00*/  PRMT R18, R18, 0x7710, RZ ;  /* 0x0000771012127816 */ /* 0x000fe400000000ff */
[----:B------:R-:W-:Y:S02]  /*0b10*/  IADD3 R12, PT, PT, R14, R13, RZ ;  /* 0x0000000d0e0c7210 */ /* 0x000fe40007ffe0ff */
[----:B------:R-:W-:Y:S02]  /*0b20*/  LOP3.LUT R14, R3, 0xffff, RZ, 0xc0, !PT ;  /* 0x0000ffff030e7812 */ /* 0x000fe400078ec0ff */
[----:B------:R-:W-:Y:S02]  /*0b30*/  LOP3.LUT R19, R17, 0xffff, RZ, 0xc0, !PT ;  /* 0x0000ffff11137812 */ /* 0x000fe400078ec0ff */
[----:B------:R-:W-:Y:S01]  /*0b40*/  IADD3 R13, PT, PT, R15, R18, RZ ;  /* 0x000000120f0d7210 */ /* 0x000fe20007ffe0ff */
[----:B------:R-:W-:Y:S01]  /*0b50*/  IMAD R14, R14, 0x97b5, RZ ;  /* 0x000097b50e0e7824 */ /* 0x000fe200078e02ff */
[----:B------:R-:W-:Y:S01]  /*0b60*/  IADD3 R18, PT, PT, R16, 0xe, RZ ;  /* 0x0000000e10127810 */ /* 0x000fe20007ffe0ff */
[----:B------:R-:W-:Y:S01]  /*0b70*/  IMAD R19, R19, 0x97b5, RZ ;  /* 0x000097b513137824 */ /* 0x000fe200078e02ff */
[----:B------:R-:W-:-:S02]  /*0b80*/  SHF.R.U32.HI R46, RZ, 0x14, R21 ;  /* 0x00000014ff2e7819 */ /* 0x000fc40000011615 */
[----:B------:R-:W-:Y:S02]  /*0b90*/  LOP3.LUT R15, R18, 0xffff, RZ, 0xc0, !PT ;  /* 0x0000ffff120f7812 */ /* 0x000fe400078ec0ff */
[----:B------:R-:W-:Y:S02]  /*0ba0*/  SHF.R.U32.HI R40, RZ, 0x14, R14 ;  /* 0x00000014ff287819 */ /* 0x000fe4000001160e */
[----:B------:R-:W-:Y:S01]  /*0bb0*/  SHF.R.U32.HI R42, RZ, 0x14, R19 ;  /* 0x00000014ff2a7819 */ /* 0x000fe20000011613 */
[----:B------:R-:W-:Y:S01]  /*0bc0*/  IMAD R44, R15, 0x97b5, RZ ;  /* 0x000097b50f2c7824 */ /* 0x000fe200078e02ff */
[----:B------:R-:W-:Y:S02]  /*0bd0*/  LOP3.LUT R14, R25, 0xffff, RZ, 0xc0, !PT ;  /* 0x0000ffff190e7812 */ /* 0x000fe400078ec0ff */
[----:B------:R-:W-:Y:S02]  /*0be0*/  PRMT R15, R40, 0x9910, RZ ;  /* 0x00009910280f7816 */ /* 0x000fe400000000ff */
[----:B------:R-:W-:Y:S01]  /*0bf0*/  PRMT R19, R42, 0x9910, RZ ;  /* 0x000099102a137816 */ /* 0x000fe200000000ff */
[----:B------:R-:W-:Y:S01]  /*0c00*/  IMAD R48, R14, 0x97b5, RZ ;  /* 0x000097b50e307824 */ /* 0x000fe200078e02ff */
[----:B------:R-:W-:-:S02]  /*0c10*/  MOV R14, R15 ;  /* 0x0000000f000e7202 */ /* 0x000fc40000000f00 */
[----:B------:R-:W-:Y:S02]  /*0c20*/  MOV R15, R19 ;  /* 0x00000013000f7202 */ /* 0x000fe40000000f00 */
[----:B------:R-:W-:Y:S01]  /*0c30*/  SHF.R.U32.HI R44, RZ, 0x14, R44 ;  /* 0x00000014ff2c7819 */ /* 0x000fe2000001162c */
[----:B------:R-:W-:Y:S01]  /*0c40*/  IMAD R14, R14, 0x1b, RZ ;  /* 0x0000001b0e0e7824 */ /* 0x000fe200078e02ff */
[----:B------:R-:W-:Y:S01]  /*0c50*/  SHF.R.U32.HI R48, RZ, 0x14, R48 ;  /* 0x00000014ff307819 */ /* 0x000fe20000011630 */
[----:B------:R-:W-:Y:S01]  /*0c60*/  IMAD R15, R15, 0x1b, RZ ;  /* 0x0000001b0f0f7824 */ /* 0x000fe200078e02ff */
[----:B------:R-:W-:Y:S02]  /*0c70*/  PRMT R19, R44, 0x9910, RZ ;  /* 0x000099102c137816 */ /* 0x000fe400000000ff */
[----:B------:R-:W-:Y:S02]  /*0c80*/  IADD3 R14, PT, PT, RZ, -R14, RZ ;  /* 0x8000000eff0e7210 */ /* 0x000fe40007ffe0ff */
[----:B------:R-:W-:Y:S01]  /*0c90*/  IADD3 R15, PT, PT, RZ, -R15, RZ ;  /* 0x8000000fff0f7210 */ /* 0x000fe20007ffe0ff */
[----:B------:R-:W-:Y:S01]  /*0ca0*/  IMAD R19, R19, 0x1b, RZ ;  /* 0x0000001b13137824 */ /* 0x000fe200078e02ff */
[----:B------:R-:W-:-:S02]  /*0cb0*/  PRMT R14, R14, 0x7710, RZ ;  /* 0x000077100e0e7816 */ /* 0x000fc400000000ff */
[----:B------:R-:W-:Y:S02]  /*0cc0*/  PRMT R21, R46, 0x9910, RZ ;  /* 0x000099102e157816 */ /* 0x000fe400000000ff */
[----:B------:R-:W-:Y:S01]  /*0cd0*/  PRMT R27, R48, 0x9910, RZ ;  /* 0x00009910301b7816 */ /* 0x000fe200000000ff */
[----:B------:R-:W-:Y:S01]  /*0ce0*/  IMAD.IADD R14, R3, 0x1, R14 ;  /* 0x00000001030e7824 */ /* 0x000fe200078e020e */
[----:B------:R-:W-:Y:S01]  /*0cf0*/  PRMT R50, R15, 0x7710, RZ ;  /* 0x000077100f327816 */ /* 0x000fe200000000ff */
[----:B------:R-:W-:Y:S01]  /*0d00*/  IMAD R3, R21, 0x1b, RZ ;  /* 0x0000001b15037824 */ /* 0x000fe200078e02ff */
[----:B------:R-:W-:Y:S02]  /*0d10*/  IADD3 R21, PT, PT, RZ, -R19, RZ ;  /* 0x80000013ff157210 */ /* 0x000fe40007ffe0ff */
[----:B------:R-:W-:Y:S01]  /*0d20*/  IADD3 R15, PT, PT, R17, R50, RZ ;  /* 0x00000032110f7210 */ /* 0x000fe20007ffe0ff */
[----:B------:R-:W-:Y:S01]  /*0d30*/  IMAD R17, R27, 0x1b, RZ ;  /* 0x0000001b1b117824 */ /* 0x000fe200078e02ff */
[----:B------:R-:W-:Y:S01]  /*0d40*/  PRMT R21, R21, 0x7710, RZ ;  /* 0x0000771015157816 */ /* 0x000fe200000000ff */
[----:B------:R-:W-:Y:S01]  /*0d50*/  IMAD.MOV R50, RZ, RZ, -R3 ;  /* 0x000000ffff327224 */ /* 0x000fe200078e0a03 */
[----:B------:R-:W-:-:S02]  /*0d60*/  IADD3 R19, PT, PT, R16, 0x11, RZ ;  /* 0x0000001110137810 */ /* 0x000fc40007ffe0ff */
[----:B------:R-:W-:Y:S02]  /*0d70*/  IADD3 R17, PT, PT, RZ, -R17, RZ ;  /* 0x80000011ff117210 */ /* 0x000fe40007ffe0ff */
[----:B------:R-:W-:Y:S02]  /*0d80*/  IADD3 R21, PT, PT, R18, R21, RZ ;  /* 0x0000001512157210 */ /* 0x000fe40007ffe0ff */
[----:B------:R-:W-:Y:S02]  /*0d90*/  PRMT R18, R17, 0x7710, RZ ;  /* 0x0000771011127816 */ /* 0x000fe400000000ff */
[----:B------:R-:W-:Y:S02]  /*0da0*/  LOP3.LUT R17, R29, 0xffff, RZ, 0xc0, !PT ;  /* 0x0000ffff1d117812 */ /* 0x000fe400078ec0ff */
[----:B------:R-:W-:Y:S02]  /*0db0*/  LOP3.LUT R3, R19, 0xffff, RZ, 0xc0, !PT ;  /* 0x0000ffff13037812 */ /* 0x000fe400078ec0ff */
[----:B------:R-:W-:Y:S01]  /*0dc0*/  PRMT R50, R50, 0x7710, RZ ;  /* 0x0000771032327816 */ /* 0x000fe200000000ff */
[----:B------:R-:W-:Y:S01]  /*0dd0*/  IMAD R17, R17, 0x97b5, RZ ;  /* 0x000097b511117824 */ /* 0x000fe200078e02ff */
[----:B------:R-:W-:Y:S01]  /*0de0*/  IADD3 R33, PT, PT, R16, 0x14, RZ ;  /* 0x0000001410217810 */ /* 0x000fe20007ffe0ff */
[----:B------:R-:W-:Y:S01]  /*0df0*/  IMAD R3, R3, 0x97b5, RZ ;  /* 0x000097b503037824 */ /* 0x000fe200078e02ff */
[----:B------:R-:W-:-:S02]  /*0e00*/  IADD3 R25, PT, PT, R25, R18, RZ ;  /* 0x0000001219197210 */ /* 0x000fc40007ffe0ff */
[----:B------:R-:W-:Y:S02]  /*0e10*/  IADD3 R23, PT, PT, R23, R50, RZ ;  /* 0x0000003217177210 */ /* 0x000fe40007ffe0ff */
[----:B------:R-:W-:Y:S02]  /*0e20*/  LOP3.LUT R18, R31, 0xffff, RZ, 0xc0, !PT ;  /* 0x0000ffff1f127812 */ /* 0x000fe400078ec0ff */
[----:B------:R-:W-:Y:S02]  /*0e30*/  SHF.R.U32.HI R52, RZ, 0x14, R17 ;  /* 0x00000014ff347819 */ /* 0x000fe40000011611 */
[----:B------:R-:W-:Y:S01]  /*0e40*/  SHF.R.U32.HI R50, RZ, 0x14, R3 ;  /* 0x00000014ff327819 */ /* 0x000fe20000011603 */
[----:B------:R-:W-:Y:S01]  /*0e50*/  IMAD R54, R18, 0x97b5, RZ ;  /* 0x000097b512367824 */ /* 0x000fe200078e02ff */
[----:B------:R-:W-:Y:S02]  /*0e60*/  LOP3.LUT R27, R33, 0xffff, RZ, 0xc0, !PT ;  /* 0x0000ffff211b7812 */ /* 0x000fe400078ec0ff */
[----:B------:R-:W-:-:S02]  /*0e70*/  LOP3.LUT R3, R16, 0xffff, RZ, 0xc0, !PT ;  /* 0x0000ffff10037812 */ /* 0x000fc400078ec0ff */
[----:B------:R-:W-:Y:S01]  /*0e80*/  PRMT R35, R52, 0x9910, RZ ;  /* 0x0000991034237816 */ /* 0x000fe200000000ff */
[----:B------:R-:W-:Y:S01]  /*0e90*/  IMAD R56, R27, 0x97b5, RZ ;  /* 0x000097b51b387824 */ /* 0x000fe200078e02ff */
[----:B------:R-:W-:Y:S01]  /*0ea0*/  PRMT R17, R50, 0x9910, RZ ;  /* 0x0000991032117816 */ /* 0x000fe200000000ff */
[----:B------:R-:W-:Y:S01]  /*0eb0*/  IMAD R18, R3, 0x97b5, RZ ;  /* 0x000097b503127824 */ /* 0x000fe200078e02ff */
[----:B------:R-:W-:Y:S02]  /*0ec0*/  MOV R27, R35 ;  /* 0x00000023001b7202 */ /* 0x000fe40000000f00 */
[----:B------:R-:W-:Y:S01]  /*0ed0*/  SHF.R.U32.HI R54, RZ, 0x14, R54 ;  /* 0x00000014ff367819 */ /* 0x000fe20000011636 */
[----:B------:R-:W-:Y:S01]  /*0ee0*/  IMAD R3, R17, 0x1b, RZ ;  /* 0x0000001b11037824 */ /* 0x000fe200078e02ff */
[----:B------:R-:W-:Y:S01]  /*0ef0*/  SHF.R.U32.HI R56, RZ, 0x14, R56 ;  /* 0x00000014ff387819 */ /* 0x000fe20000011638 */
[----:B------:R-:W-:Y:S01]  /*0f00*/  IMAD R17, R27, 0x1b, RZ ;  /* 0x0000001b1b117824 */ /* 0x000fe200078e02ff */
[----:B------:R-:W-:-:S02]  /*0f10*/  PRMT R27, R54, 0x9910, RZ ;  /* 0x00009910361b7816 */ /* 0x000fc400000000ff */
[----:B------:R-:W-:Y:S02]  /*0f20*/  IADD3 R3, PT, PT, RZ, -R3, RZ ;  /* 0x80000003ff037210 */ /* 0x000fe40007ffe0ff */
[----:B------:R-:W-:Y:S02]  /*0f30*/  PRMT R35, R56, 0x9910, RZ ;  /* 0x0000991038237816 */ /* 0x000fe400000000ff */
[----:B------:R-:W-:Y:S01]  /*0f40*/  IADD3 R60, PT, PT, RZ, -R17, RZ ;  /* 0x80000011ff3c7210 */ /* 0x000fe20007ffe0ff */
[----:B------:R-:W-:Y:S01]  /*0f50*/  IMAD.MOV.U32 R17, RZ, RZ, R27 ;  /* 0x000000ffff117224 */ /* 0x000fe200078e001b */
[----:B------:R-:W-:Y:S02]  /*0f60*/  PRMT R58, R3, 0x7710, RZ ;  /* 0x00007710033a7816 */ /* 0x000fe400000000ff */
[----:B------:R-:W-:Y:S01]  /*0f70*/  SHF.R.U32.HI R18, RZ, 0x14, R18 ;  /* 0x00000014ff127819 */ /* 0x000fe20000011612 */
[----:B------:R-:W-:Y:S01]  /*0f80*/  IMAD R17, R17, 0x1b, RZ ;  /* 0x0000001b11117824 */ /* 0x000fe200078e02ff */
[----:B------:R-:W-:-:S02]  /*0f90*/  MOV R3, R35 ;  /* 0x0000002300037202 */ /* 0x000fc40000000f00 */
[----:B------:R-:W-:Y:S02]  /*0fa0*/  IADD3 R27, PT, PT, R19, R58, RZ ;  /* 0x0000003a131b7210 */ /* 0x000fe40007ffe0ff */
[----:B------:R-:W-:Y:S01]  /*0fb0*/  PRMT R35, R18, 0x9910, RZ ;  /* 0x0000991012237816 */ /* 0x000fe200000000ff */
[----:B------:R-:W-:Y:S01]  /*0fc0*/  IMAD R19, R3, 0x1b, RZ ;  /* 0x0000001b03137824 */ /* 0x000fe200078e02ff */
[----:B---3--:R-:W-:Y:S01]  /*0fd0*/  SHF.R.U32.HI R3, RZ, 0x1, R194 ;  /* 0x00000001ff037819 */ /* 0x008fe200000116c2 */
[----:B------:R-:W-:Y:S01]  /*0fe0*/  IMAD.SHL.U32 R194, R194, 0x100, RZ ;  /* 0x00000100c2c27824 */ /* 0x000fe200078e00ff */
[----:B------:R-:W-:Y:S01]  /*0ff0*/  IADD3 R58, PT, PT, RZ, -R17, RZ ;  /* 0x80000011ff3a7210 */ /* 0x000fe20007ffe0ff */
[----:B------:R-:W-:Y:S01]  /*1000*/  IMAD R17, R35, 0x1b, RZ ;  /* 0x0000001b23117824 */ /* 0x000fe200078e02ff */
[----:B------:R-:W-:Y:S01]  /*1010*/  PRMT R60, R60, 0x7710, RZ ;  /* 0x000077103c3c7816 */ /* 0x000fe200000000ff */
[----:B------:R-:W-:Y:S01]  /*1020*/  IMAD R3, R3, 0x31000, RZ ;  /* 0x0003100003037824 */ /* 0x000fe200078e02ff */
[----:B------:R-:W-:Y:S01]  /*1030*/  IADD3 R19, PT, PT, RZ, -R19, RZ ;  /* 0x80000013ff137210 */ /* 0x000fe20007ffe0ff */
[----:B------:R-:W-:Y:S01]  /*1040*/  VIADD R35, R16, 0x15 ;  /* 0x0000001510237836 */ /* 0x000fe20000000000 */
[----:B------:R-:W-:Y:S01]  /*1050*/  LOP3.LUT R194, R194, 0x100, RZ, 0xc0, !PT ;  /* 0x00000100c2c27812 */ /* 0x000fe200078ec0ff */
[--C-:B------:R-:W-:Y:S01]  /*1060*/  IMAD R195, R22, 0x3800, R3.reuse ;  /* 0x0000380016c37824 */ /* 0x100fe200078e0203 */
[----:B------:R-:W-:Y:S01]  /*1070*/  IADD3 R39, PT, PT, R16, 0x17, RZ ;  /* 0x0000001710277810 */ /* 0x000fe20007ffe0ff */
[--C-:B------:R-:W-:Y:S01]  /*1080*/  IMAD R196, R24, 0x3800, R3.reuse ;  /* 0x0000380018c47824 */ /* 0x100fe200078e0203 */
[----:B------:R-:W-:Y:S01]  /*1090*/  IADD3 R29, PT, PT, R29, R60, RZ ;  /* 0x0000003c1d1d7210 */ /* 0x000fe20007ffe0ff */
[--C-:B------:R-:W-:Y:S01]  /*10a0*/  IMAD R197, R26, 0x3800, R3.reuse ;  /* 0x000038001ac57824 */ /* 0x100fe200078e0203 */
[----:B------:R-:W-:Y:S01]  /*10b0*/  IADD3 R17, PT, PT, RZ, -R17, RZ ;  /* 0x80000011ff117210 */ /* 0x000fe20007ffe0ff */
[--C-:B------:R-:W-:Y:S01]  /*10c0*/  IMAD R198, R28, 0x3800, R3.reuse ;  /* 0x000038001cc67824 */ /* 0x100fe200078e0203 */
[----:B------:R-:W-:Y:S01]  /*10d0*/  PRMT R60, R19, 0x7710, RZ ;  /* 0x00007710133c7816 */ /* 0x000fe200000000ff */
[--C-:B------:R-:W-:Y:S01]  /*10e0*/  IMAD R199, R30, 0x3800, R3.reuse ;  /* 0x000038001ec77824 */ /* 0x100fe200078e0203 */
[----:B------:R-:W-:Y:S01]  /*10f0*/  LOP3.LUT R19, R194, R3, RZ, 0xfc, !PT ;  /* 0x00000003c2137212 */ /* 0x000fe200078efcff */
[--C-:B------:R-:W-:Y:S01]  /*1100*/  IMAD R200, R32, 0x3800, R3.reuse ;  /* 0x0000380020c87824 */ /* 0x100fe200078e0203 */
[----:B------:R-:W-:Y:S01]  /*1110*/  IADD3 R37, PT, PT, R16, 0x16, RZ ;  /* 0x0000001610257810 */ /* 0x000fe20007ffe0ff */
[----:B------:R-:W-:Y:S01]  /*1120*/  IMAD R202, R36, 0x3800, R3 ;  /* 0x0000380024ca7824 */ /* 0x000fe200078e0203 */
[----:B------:R-:W-:Y:S01]  /*1130*/  LOP3.LUT R47, R39, 0xffff, RZ, 0xc0, !PT ;  /* 0x0000ffff272f7812 */ /* 0x000fe200078ec0ff */
[--C-:B------:R-:W-:Y:S01]  /*1140*/  IMAD R183, R22, 0x3800, R19.reuse ;  /* 0x0000380016b77824 */ /* 0x100fe200078e0213 */
[----:B------:R-:W-:Y:S01]  /*1150*/  PRMT R17, R17, 0x7710, RZ ;  /* 0x0000771011117816 */ /* 0x000fe200000000ff */
[--C-:B------:R-:W-:Y:S01]  /*1160*/  IMAD R22, R24, 0x3800, R19.reuse ;  /* 0x0000380018167824 */ /* 0x100fe200078e0213 */
[----:B------:R-:W-:Y:S01]  /*1170*/  LOP3.LUT R45, R37, 0xffff, RZ, 0xc0, !PT ;  /* 0x0000ffff252d7812 */ /* 0x000fe200078ec0ff */
[----:B------:R-:W-:Y:S01]  /*1180*/  IMAD R47, R47, 0x97b5, RZ ;  /* 0x000097b52f2f7824 */ /* 0x000fe200078e02ff */
[----:B------:R-:W-:Y:S01]  /*1190*/  IADD3 R41, PT, PT, R16, 0x18, RZ ;  /* 0x0000001810297810 */ /* 0x000fe20007ffe0ff */
[--C-:B------:R-:W-:Y:S01]  /*11a0*/  IMAD R24, R26, 0x3800, R19.reuse ;  /* 0x000038001a187824 */ /* 0x100fe200078e0213 */
[----:B------:R-:W-:Y:S01]  /*11b0*/  IADD3 R17, PT, PT, R16, R17, RZ ;  /* 0x0000001110117210 */ /* 0x000fe20007ffe0ff */
[--C-:B------:R-:W-:Y:S01]  /*11c0*/  IMAD R26, R28, 0x3800, R19.reuse ;  /* 0x000038001c1a7824 */ /* 0x100fe200078e0213 */
[----:B------:R-:W-:Y:S01]  /*11d0*/  LOP3.LUT R16, R35, 0xffff, RZ, 0xc0, !PT ;  /* 0x0000ffff23107812 */ /* 0x000fe200078ec0ff */
[----:B------:R-:W-:Y:S01]  /*11e0*/  IMAD R45, R45, 0x97b5, RZ ;  /* 0x000097b52d2d7824 */ /* 0x000fe200078e02ff */
[----:B------:R-:W-:Y:S01]  /*11f0*/  LOP3.LUT R49, R41, 0xffff, RZ, 0xc0, !PT ;  /* 0x0000ffff29317812 */ /* 0x000fe200078ec0ff */
[--C-:B------:R-:W-:Y:S01]  /*1200*/  IMAD R28, R30, 0x3800, R19.reuse ;  /* 0x000038001e1c7824 */ /* 0x100fe200078e0213 */
[----:B------:R-:W-:Y:S01]  /*1210*/  LOP3.LUT R51, R43, 0xffff, RZ, 0xc0, !PT ;  /* 0x0000ffff2b337812 */ /* 0x000fe200078ec0ff */
[----:B------:R-:W-:Y:S01]  /*1220*/  IMAD R30, R32, 0x3800, R19 ;  /* 0x00003800201e7824 */ /* 0x000fe200078e0213 */
[----:B------:R-:W-:Y:S01]  /*1230*/  SHF.R.U32.HI R62, RZ, 0x14, R47 ;  /* 0x00000014ff3e7819 */ /* 0x000fe2000001162f */
[----:B------:R-:W-:Y:S01]  /*1240*/  IMAD R32, R34, 0x3800, R19 ;  /* 0x0000380022207824 */ /* 0x000fe200078e0213 */
[----:B------:R-:W-:Y:S01]  /*1250*/  PRMT R58, R58, 0x7710, RZ ;  /* 0x000077103a3a7816 */ /* 0x000fe200000000ff */
[----:B------:R-:W-:Y:S01]  /*1260*/  IMAD R47, R34, 0x3800, R3 ;  /* 0x00003800222f7824 */ /* 0x000fe200078e0203 */
[----:B------:R-:W-:Y:S01]  /*1270*/  IADD3 R33, PT, PT, R33, R60, RZ ;  /* 0x0000003c21217210 */ /* 0x000fe20007ffe0ff */
[----:B------:R-:W-:Y:S01]  /*1280*/  IMAD R16, R16, 0x97b5, RZ ;  /* 0x000097b510107824 */ /* 0x000fe200078e02ff */
[----:B------:R-:W-:Y:S01]  /*1290*/  SHF.R.U32.HI R60, RZ, 0x14, R45 ;  /* 0x00000014ff3c7819 */ /* 0x000fe2000001162d */
[--C-:B------:R-:W-:Y:S01]  /*12a0*/  IMAD R34, R36, 0x3800, R19.reuse ;  /* 0x0000380024227824 */ /* 0x100fe200078e0213 */
[----:B------:R-:W-:Y:S01]  /*12b0*/  IADD3 R31, PT, PT, R31, R58, RZ ;  /* 0x0000003a1f1f7210 */ /* 0x000fe20007ffe0ff */
[C---:B------:R-:W-:Y:S01]  /*12c0*/  IMAD R36, R38.reuse, 0x3800, R19 ;  /* 0x0000380026247824 */ /* 0x040fe200078e0213 */
[----:B------:R-:W-:Y:S01]  /*12d0*/  SHF.R.U32.HI R58, RZ, 0x14, R16 ;  /* 0x00000014ff3a7819 */ /* 0x000fe20000011610 */
[----:B------:R-:W-:Y:S01]  /*12e0*/  IMAD R203, R38, 0x3800, R3 ;  /* 0x0000380026cb7824 */ /* 0x000fe200078e0203 */
[----:B------:R-:W-:Y:S01]  /*12f0*/  PRMT R53, R62, 0x9910, RZ ;  /* 0x000099103e357816 */ /* 0x000fe200000000ff */
[----:B------:R-:W-:Y:S01]  /*1300*/  IMAD R49, R49, 0x97b5, RZ ;  /* 0x000097b531317824 */ /* 0x000fe200078e02ff */
[----:B------:R-:W-:Y:S01]  /*1310*/  SHF.L.U32 R23, R23, 0x9, RZ ;  /* 0x0000000917177819 */ /* 0x000fe200000006ff */
[----:B------:R-:W-:Y:S01]  /*1320*/  IMAD R51, R51, 0x97b5, RZ ;  /* 0x000097b533337824 */ /* 0x000fe200078e02ff */
[----:B------:R-:W-:Y:S01]  /*1330*/  SHF.L.U32 R11, R11, 0x9, RZ ;  /* 0x000000090b0b7819 */ /* 0x000fe200000006ff */
[C---:B------:R-:W-:Y:S01]  /*1340*/  IMAD R38, R40.reuse, 0x3800, R19 ;  /* 0x0000380028267824 */ /* 0x040fe200078e0213 */
[----:B------:R-:W-:Y:S01]  /*1350*/  SHF.R.U32.HI R64, RZ, 0x14, R49 ;  /* 0x00000014ff407819 */ /* 0x000fe20000011631 */
[----:B------:R-:W-:Y:S01]  /*1360*/  IMAD R204, R40, 0x3800, R3 ;  /* 0x0000380028cc7824 */ /* 0x000fe200078e0203 */
[----:B------:R-:W-:Y:S01]  /*1370*/  SHF.R.U32.HI R66, RZ, 0x14, R51 ;  /* 0x00000014ff427819 */ /* 0x000fe20000011633 */
[----:B------:R-:W-:Y:S01]  /*1380*/  IMAD R40, R42, 0x3800, R19 ;  /* 0x000038002a287824 */ /* 0x000fe200078e0213 */
[----:B------:R-:W-:Y:S01]  /*1390*/  PRMT R49, R58, 0x9910, RZ ;  /* 0x000099103a317816 */ /* 0x000fe200000000ff */
[----:B------:R-:W-:Y:S01]  /*13a0*/  IMAD R45, R42, 0x3800, R3 ;  /* 0x000038002a2d7824 */ /* 0x000fe200078e0203 */
[----:B------:R-:W-:Y:S01]  /*13b0*/  PRMT R51, R60, 0x9910, RZ ;  /* 0x000099103c337816 */ /* 0x000fe200000000ff */
[----:B------:R-:W-:Y:S01]  /*13c0*/  IMAD R42, R44, 0x3800, R19 ;  /* 0x000038002c2a7824 */ /* 0x000fe200078e0213 */
[----:B------:R-:W-:Y:S01]  /*13d0*/  PRMT R55, R66, 0x9910, RZ ;  /* 0x0000991042377816 */ /* 0x000fe200000000ff */
[----:B------:R-:W-:Y:S01]  /*13e0*/  IMAD R206, R44, 0x3800, R3 ;  /* 0x000038002cce7824 */ /* 0x000fe200078e0203 */
[----:B------:R-:W-:Y:S01]  /*13f0*/  LOP3.LUT R23, R23, 0xffff, RZ, 0xc0, !PT ;  /* 0x0000ffff17177812 */ /* 0x000fe200078ec0ff */
[----:B------:R-:W-:Y:S01]  /*1400*/  IMAD R44, R46, 0x3800, R19 ;  /* 0x000038002e2c7824 */ /* 0x000fe200078e0213 */
[----:B------:R-:W-:Y:S01]  /*1410*/  SHF.L.U32 R10, R10, 0x9, RZ ;  /* 0x000000090a0a7819 */ /* 0x000fe200000006ff */
[----:B------:R-:W-:Y:S01]  /*1420*/  IMAD R207, R46, 0x3800, R3 ;  /* 0x000038002ecf7824 */ /* 0x000fe200078e0203 */
[----:B------:R-:W-:Y:S01]  /*1430*/  LOP3.LUT R187, R0, 0xffff, RZ, 0xc0, !PT ;  /* 0x0000ffff00bb7812 */ /* 0x000fe200078ec0ff */
[C---:B------:R-:W-:Y:S01]  /*1440*/  IMAD R46, R48.reuse, 0x3800, R19 ;  /* 0x00003800302e7824 */ /* 0x040fe200078e0213 */
[----:B------:R-:W-:Y:S01]  /*1450*/  LOP3.LUT R201, R11, 0xffff, RZ, 0xc0, !PT ;  /* 0x0000ffff0bc97812 */ /* 0x000fe200078ec0ff */
[----:B------:R-:W-:Y:S01]  /*1460*/  IMAD R208, R48, 0x3800, R3 ;  /* 0x0000380030d07824 */ /* 0x000fe200078e0203 */
[----:B------:R-:W-:Y:S01]  /*1470*/  LOP3.LUT R11, R10, 0xffff, RZ, 0xc0, !PT ;  /* 0x0000ffff0a0b7812 */ /* 0x000fe200078ec0ff */
[C---:B------:R-:W-:Y:S01]  /*1480*/  IMAD R48, R50.reuse, 0x3800, R19 ;  /* 0x0000380032307824 */ /* 0x040fe200078e0213 */
[----:B------:R-:W-:Y:S01]  /*1490*/  SHF.L.U32 R31, R31, 0x9, RZ ;  /* 0x000000091f1f7819 */ /* 0x000fe200000006ff */
[----:B------:R-:W-:Y:S01]  /*14a0*/  IMAD R209, R50, 0x3800, R3 ;  /* 0x0000380032d17824 */ /* 0x000fe200078e0203 */
[--C-:B------:R-:W-:Y:S01]  /*14b0*/  IADD3 R200, PT, PT, R11, R200, R194.reuse ;  /* 0x000000c80bc87210 */ /* 0x100fe20007ffe0c2 */
[C---:B------:R-:W-:Y:S01]  /*14c0*/  IMAD R50, R52.reuse, 0x3800, R19 ;  /* 0x0000380034327824 */ /* 0x040fe200078e0213 */
[----:B------:R-:W-:Y:S01]  /*14d0*/  LOP3.LUT R31, R31, 0xffff, RZ, 0xc0, !PT ;  /* 0x0000ffff1f1f7812 */ /* 0x000fe200078ec0ff */
[----:B------:R-:W-:Y:S01]  /*14e0*/  IMAD R210, R52, 0x3800, R3 ;  /* 0x0000380034d27824 */ /* 0x000fe200078e0203 */
[----:B------:R-:W-:Y:S01]  /*14f0*/  SHF.L.U32 R15, R15, 0x9, RZ ;  /* 0x000000090f0f7819 */ /* 0x000fe200000006ff */
[----:B------:R-:W-:Y:S01]  /*1500*/  IMAD R52, R54, 0x3800, R19 ;  /* 0x0000380036347824 */ /* 0x000fe200078e0213 */
[----:B------:R-:W-:Y:S01]  /*1510*/  SHF.L.U32 R14, R14, 0x9, RZ ;  /* 0x000000090e0e7819 */ /* 0x000fe200000006ff */
[----:B------:R-:W-:Y:S01]  /*1520*/  IMAD R211, R54, 0x3800, R3 ;  /* 0x0000380036d37824 */ /* 0x000fe200078e0203 */
[----:B------:R-:W-:Y:S01]  /*1530*/  SHF.L.U32 R17, R17, 0x9, RZ ;  /* 0x0000000911117819 */ /* 0x000fe200000006ff */
[C---:B------:R-:W-:Y:S01]  /*1540*/  IMAD R54, R56.reuse, 0x3800, R19 ;  /* 0x0000380038367824 */ /* 0x040fe200078e0213 */
[----:B------:R-:W-:Y:S01]  /*1550*/  SHF.L.U32 R29, R29, 0x9, RZ ;  /* 0x000000091d1d7819 */ /* 0x000fe200000006ff */
[--C-:B------:R-:W-:Y:S01]  /*1560*/  IMAD R212, R56, 0x3800, R3.reuse ;  /* 0x0000380038d47824 */ /* 0x100fe200078e0203 */
[----:B------:R-:W-:Y:S01]  /*1570*/  LOP3.LUT R205, R15, 0xffff, RZ, 0xc0, !PT ;  /* 0x0000ffff0fcd7812 */ /* 0x000fe200078ec0ff */
[----:B------:R-:W-:Y:S01]  /*1580*/  IMAD R219, R18, 0x3800, R3 ;  /* 0x0000380012db7824 */ /* 0x000fe200078e0203 */
[----:B------:R-:W-:Y:S01]  /*1590*/  SHF.L.U32 R21, R21, 0x9, RZ ;  /* 0x0000000915157819 */ /* 0x000fe200000006ff */
[----:B------:R-:W-:Y:S01]  /*15a0*/  IMAD R16, R20, 0x3800, R19 ;  /* 0x0000380014107824 */ /* 0x000fe200078e0213 */
[----:B------:R-:W-:Y:S01]  /*15b0*/  LOP3.LUT R15, R14, 0xffff, RZ, 0xc0, !PT ;  /* 0x0000ffff0e0f7812 */ /* 0x000fe200078ec0ff */
[----:B------:R-:W-:Y:S01]  /*15c0*/  IMAD R218, R20, 0x3800, R3 ;  /* 0x0000380014da7824 */ /* 0x000fe200078e0203 */
[----:B------:R-:W-:Y:S01]  /*15d0*/  SHF.L.U32 R7, R7, 0x9, RZ ;  /* 0x0000000907077819 */ /* 0x000fe200000006ff */
[C---:B------:R-:W-:Y:S01]  /*15e0*/  IMAD R56, R58.reuse, 0x3800, R19 ;  /* 0x000038003a387824 */ /* 0x040fe200078e0213 */
[----:B------:R-:W-:Y:S01]  /*15f0*/  LOP3.LUT R17, R17, 0xffff, RZ, 0xc0, !PT ;  /* 0x0000ffff11117812 */ /* 0x000fe200078ec0ff */
[----:B------:R-:W-:Y:S01]  /*1600*/  IMAD R213, R58, 0x3800, R3 ;  /* 0x000038003ad57824 */ /* 0x000fe200078e0203 */
[C---:B------:R-:W-:Y:S01]  /*1610*/  IADD3 R218, PT, PT, R187.reuse, R218, R194 ;  /* 0x000000dabbda7210 */ /* 0x040fe20007ffe0c2 */
[--C-:B------:R-:W-:Y:S01]  /*1620*/  IMAD R18, R18, 0x3800, R19.reuse ;  /* 0x0000380012127824 */ /* 0x100fe200078e0213 */
[----:B------:R-:W-:Y:S01]  /*1630*/  IADD3 R187, P3, PT, R187, R16, RZ ;  /* 0x00000010bbbb7210 */ /* 0x000fe20007f7e0ff */
[--C-:B------:R-:W-:Y:S01]  /*1640*/  IMAD R68, R66, 0x3800, R19.reuse ;  /* 0x0000380042447824 */ /* 0x100fe200078e0213 */
[----:B------:R-:W-:Y:S01]  /*1650*/  LOP3.LUT R29, R29, 0xffff, RZ, 0xc0, !PT ;  /* 0x0000ffff1d1d7812 */ /* 0x000fe200078ec0ff */
[--C-:B------:R-:W-:Y:S01]  /*1660*/  IMAD R116, R60, 0x3800, R19.reuse ;  /* 0x000038003c747824 */ /* 0x100fe200078e0213 */
[----:B------:R-:W-:Y:S01]  /*1670*/  IADD3.X R188, PT, PT, RZ, RZ, RZ, P3, !PT ;  /* 0x000000ffffbc7210 */ /* 0x000fe20001ffe4ff */
[--C-:B------:R-:W-:Y:S01]  /*1680*/  IMAD R58, R62, 0x3800, R19.reuse ;  /* 0x000038003e3a7824 */ /* 0x100fe200078e0213 */
[----:B------:R-:W-:Y:S01]  /*1690*/  IADD3 R0, P3, PT, R31, R52, RZ ;  /* 0x000000341f007210 */ /* 0x000fe20007f7e0ff */
[--C-:B------:R-:W-:Y:S01]  /*16a0*/  IMAD R20, R2, 0x3800, R19.reuse ;  /* 0x0000380002147824 */ /* 0x100fe200078e0213 */
[----:B------:R-:W-:Y:S01]  /*16b0*/  SHF.L.U32 R33, R33, 0x9, RZ ;  /* 0x0000000921217819 */ /* 0x000fe200000006ff */
[----:B------:R-:W-:Y:S01]  /*16c0*/  IMAD R118, R64, 0x3800, R19 ;  /* 0x0000380040767824 */ /* 0x000fe200078e0213 */
[----:B------:R-:W-:Y:S01]  /*16d0*/  MOV R19, R49 ;  /* 0x0000003100137202 */ /* 0x000fe20000000f00 */
[--C-:B------:R-:W-:Y:S01]  /*16e0*/  IMAD R217, R66, 0x3800, R3.reuse ;  /* 0x0000380042d97824 */ /* 0x100fe200078e0203 */
[----:B------:R-:W-:Y:S01]  /*16f0*/  SHF.L.U32 R13, R13, 0x9, RZ ;  /* 0x000000090d0d7819 */ /* 0x000fe200000006ff */
[--C-:B------:R-:W-:Y:S01]  /*1700*/  IMAD R214, R60, 0x3800, R3.reuse ;  /* 0x000038003cd67824 */ /* 0x100fe200078e0203 */
[----:B------:R-:W-:Y:S01]  /*1710*/  LOP3.LUT R21, R21, 0xffff, RZ, 0xc0, !PT ;  /* 0x0000ffff15157812 */ /* 0x000fe200078ec0ff */
[--C-:B------:R-:W-:Y:S01]  /*1720*/  IMAD R215, R62, 0x3800, R3.reuse ;  /* 0x000038003ed77824 */ /* 0x100fe200078e0203 */
[----:B------:R-:W-:Y:S01]  /*1730*/  SHF.L.U32 R25, R25, 0x9, RZ ;  /* 0x0000000919197819 */ /* 0x000fe200000006ff */
[--C-:B------:R-:W-:Y:S01]  /*1740*/  IMAD R49, R2, 0x3800, R3.reuse ;  /* 0x0000380002317824 */ /* 0x100fe200078e0203 */
[----:B------:R-:W-:Y:S01]  /*1750*/  SHF.L.U32 R9, R9, 0x9, RZ ;  /* 0x0000000909097819 */ /* 0x000fe200000006ff */
[C---:B------:R-:W-:Y:S01]  /*1760*/  IMAD R216, R64.reuse, 0x3800, R3 ;  /* 0x0000380040d87824 */ /* 0x040fe200078e0203 */
[----:B------:R-:W-:Y:S01]  /*1770*/  MOV R3, R51 ;  /* 0x0000003300037202 */ /* 0x000fe20000000f00 */
[----:B------:R-:W-:Y:S01]  /*1780*/  IMAD R2, R19, 0x1b, RZ ;  /* 0x0000001b13027824 */ /* 0x000fe200078e02ff */
[----:B------:R-:W-:Y:S01]  /*1790*/  MOV R19, R53 ;  /* 0x0000003500137202 */ /* 0x000fe20000000f00 */
[----:B------:R-:W-:Y:S01]  /*17a0*/  IMAD.SHL.U32 R27, R27, 0x200, RZ ;  /* 0x000002001b1b7824 */ /* 0x000fe200078e00ff */
[----:B------:R-:W-:Y:S01]  /*17b0*/  MOV R53, R55 ;  /* 0x0000003700357202 */ /* 0x000fe20000000f00 */
[----:B------:R-:W-:Y:S01]  /*17c0*/  IMAD R3, R3, 0x1b, RZ ;  /* 0x0000001b03037824 */ /* 0x000fe200078e02ff */
[----:B------:R-:W-:Y:S01]  /*17d0*/  PRMT R51, R64, 0x9910, RZ ;  /* 0x0000991040337816 */ /* 0x000fe200000000ff */
[----:B------:R-:W-:Y:S01]  /*17e0*/  IMAD.MOV R60, RZ, RZ, -R2 ;  /* 0x000000ffff3c7224 */ /* 0x000fe200078e0a02 */
[----:B------:R-:W-:Y:S01]  /*17f0*/  LOP3.LUT R7, R7, 0xffff, RZ, 0xc0, !PT ;  /* 0x0000ffff07077812 */ /* 0x000fe200078ec0ff */
[----:B------:R-:W-:Y:S01]  /*1800*/  IMAD R2, R19, 0x1b, RZ ;  /* 0x0000001b13027824 */ /* 0x000fe200078e02ff */
[----:B------:R-:W-:Y:S01]  /*1810*/  IADD3 R189, P4, PT, R17, R18, RZ ;  /* 0x0000001211bd7210 */ /* 0x000fe20007f9e0ff */
[----:B------:R-:W-:Y:S01]  /*1820*/  IMAD R19, R53, 0x1b, RZ ;  /* 0x0000001b35137824 */ /* 0x000fe200078e02ff */
[----:B------:R-:W-:Y:S01]  /*1830*/  IADD3 R53, PT, PT, RZ, -R3, RZ ;  /* 0x80000003ff357210 */ /* 0x000fe20007ffe0ff */
[----:B------:R-:W-:Y:S01]  /*1840*/  IMAD R3, R51, 0x1b, RZ ;  /* 0x0000001b33037824 */ /* 0x000fe200078e02ff */
[----:B------:R-:W-:Y:S01]  /*1850*/  IADD3 R51, PT, PT, RZ, -R2, RZ ;  /* 0x80000002ff337210 */ /* 0x000fe20007ffe0ff */
[----:B------:R-:W-:Y:S01]  /*1860*/  IMAD.X R121, RZ, RZ, RZ, P3 ;  /* 0x000000ffff797224 */ /* 0x000fe200018e06ff */
[----:B------:R-:W-:-:S02]  /*1870*/  PRMT R2, R53, 0x7710, RZ ;  /* 0x0000771035027816 */ /* 0x000fc400000000ff */
[----:B------:R-:W-:Y:S02]  /*1880*/  CS2R R66, SRZ ;  /* 0x0000000000427805 */ /* 0x000fe4000001ff00 */
[----:B------:R-:W-:Y:S02]  /*1890*/  IADD3 R19, PT, PT, RZ, -R19, RZ ;  /* 0x80000013ff137210 */ /* 0x000fe40007ffe0ff */
[----:B------:R-:W-:Y:S02]  /*18a0*/  CS2R R52, SRZ ;  /* 0x0000000000347805 */ /* 0x000fe4000001ff00 */
[----:B------:R-:W-:Y:S01]  /*18b0*/  PRMT R60, R60, 0x7710, RZ ;  /* 0x000077103c3c7816 */ /* 0x000fe200000000ff */
[----:B------:R-:W-:Y:S01]  /*18c0*/  IMAD.IADD R37, R37, 0x1, R2 ;  /* 0x0000000125257824 */ /* 0x000fe200078e0202 */
[----:B------:R-:W-:Y:S02]  /*18d0*/  IADD3 R2, PT, PT, RZ, -R3, RZ ;  /* 0x80000003ff027210 */ /* 0x000fe40007ffe0ff */
[----:B------:R-:W-:-:S02]  /*18e0*/  CS2R R64, SRZ ;  /* 0x0000000000407805 */ /* 0x000fc4000001ff00 */
[----:B------:R-:W-:Y:S01]  /*18f0*/  PRMT R62, R19, 0x7710, RZ ;  /* 0x00007710133e7816 */ /* 0x000fe200000000ff */
[----:B------:R-:W-:Y:S01]  /*1900*/  IMAD.SHL.U32 R37, R37, 0x200, RZ ;  /* 0x0000020025257824 */ /* 0x000fe200078e00ff */
[----:B------:R-:W-:Y:S02]  /*1910*/  PRMT R2, R2, 0x7710, RZ ;  /* 0x0000771002027816 */ /* 0x000fe400000000ff */
[----:B------:R-:W-:Y:S02]  /*1920*/  CS2R R18, SRZ ;  /* 0x0000000000127805 */ /* 0x000fe4000001ff00 */
[----:B------:R-:W-:Y:S02]  /*1930*/  IADD3 R43, PT, PT, R43, R62, RZ ;  /* 0x0000003e2b2b7210 */ /* 0x000fe40007ffe0ff */
[----:B------:R-:W-:Y:S02]  /*1940*/  CS2R R62, SRZ ;  /* 0x00000000003e7805 */ /* 0x000fe4000001ff00 */
[----:B------:R-:W-:-:S02]  /*1950*/  LOP3.LUT R37, R37, 0xffff, RZ, 0xc0, !PT ;  /* 0x0000ffff25257812 */ /* 0x000fc400078ec0ff */
[----:B------:R-:W-:Y:S02]  /*1960*/  IADD3 R35, PT, PT, R35, R60, RZ ;  /* 0x0000003c23237210 */ /* 0x000fe40007ffe0ff */
[----:B------:R-:W-:Y:S02]  /*1970*/  IADD3 R116, P1, PT, R37, R116, RZ ;  /* 0x0000007425747210 */ /* 0x000fe40007f3e0ff */
[----:B------:R-:W-:Y:S02]  /*1980*/  PRMT R60, R51, 0x7710, RZ ;  /* 0x00007710333c7816 */ /* 0x000fe400000000ff */
[----:B------:R-:W-:Y:S01]  /*1990*/  IADD3 R41, PT, PT, R41, R2, RZ ;  /* 0x0000000229297210 */ /* 0x000fe20007ffe0ff */
[----:B------:R-:W-:Y:S01]  /*19a0*/  IMAD.X R137, RZ, RZ, RZ, P1 ;  /* 0x000000ffff897224 */ /* 0x000fe200008e06ff */
[----:B------:R-:W-:Y:S02]  /*19b0*/  IADD3 R147, P1, PT, R23, R44, RZ ;  /* 0x0000002c17937210 */ /* 0x000fe40007f3e0ff */
[----:B------:R-:W-:-:S02]  /*19c0*/  SHF.L.U32 R43, R43, 0x9, RZ ;  /* 0x000000092b2b7819 */ /* 0x000fc400000006ff */
[----:B------:R-:W-:Y:S02]  /*19d0*/  IADD3.X R148, PT, PT, RZ, RZ, RZ, P1, !PT ;  /* 0x000000ffff947210 */ /* 0x000fe40000ffe4ff */
[----:B------:R-:W-:Y:S02]  /*19e0*/  IADD3 R173, P1, PT, R11, R30, RZ ;  /* 0x0000001e0bad7210 */ /* 0x000fe40007f3e0ff */
[----:B------:R-:W-:Y:S01]  /*19f0*/  SHF.L.U32 R35, R35, 0x9, RZ ;  /* 0x0000000923237819 */ /* 0x000fe200000006ff */
[----:B------:R-:W1:Y:S01]  /*1a00*/  LDC.64 R10, c[0x0][0x388] ;  /* 0x0000e200ff0a7b82 */ /* 0x000e620000000a00 */
[----:B------:R-:W-:Y:S01]  /*1a10*/  IADD3 R39, PT, PT, R39, R60, RZ ;  /* 0x0000003c27277210 */ /* 0x000fe20007ffe0ff */
[----:B------:R-:W-:Y:S01]  /*1a20*/  IMAD.X R174, RZ, RZ, RZ, P1 ;  /* 0x000000ffffae7224 */ /* 0x000fe200008e06ff */
[----:B------:R-:W-:Y:S02]  /*1a30*/  SHF.L.U32 R41, R41, 0x9, RZ ;  /* 0x0000000929297819 */ /* 0x000fe400000006ff */
[----:B------:R-:W-:-:S02]  /*1a40*/  CS2R R60, SRZ ;  /* 0x00000000003c7805 */ /* 0x000fc4000001ff00 */
[----:B------:R-:W-:Y:S02]  /*1a50*/  LOP3.LUT R43, R43, 0xffff, RZ, 0xc0, !PT ;  /* 0x0000ffff2b2b7812 */ /* 0x000fe400078ec0ff */
[----:B------:R-:W-:Y:S02]  /*1a60*/  LOP3.LUT R35, R35, 0xffff, RZ, 0xc0, !PT ;  /* 0x0000ffff23237812 */ /* 0x000fe400078ec0ff */
[----:B------:R-:W-:Y:S02]  /*1a70*/  SHF.L.U32 R39, R39, 0x9, RZ ;  /* 0x0000000927277819 */ /* 0x000fe400000006ff */
[----:B------:R-:W-:Y:S02]  /*1a80*/  LOP3.LUT R41, R41, 0xffff, RZ, 0xc0, !PT ;  /* 0x0000ffff29297812 */ /* 0x000fe400078ec0ff */
[----:B------:R-:W-:Y:S02]  /*1a90*/  IADD3 R119, P2, PT, R43, R68, RZ ;  /* 0x000000442b777210 */ /* 0x000fe40007f5e0ff */
[----:B------:R-:W-:-:S02]  /*1aa0*/  CS2R R68, SRZ ;  /* 0x0000000000447805 */ /* 0x000fc4000001ff00 */
[----:B------:R-:W-:Y:S02]  /*1ab0*/  IADD3 R3, P0, PT, R35, R56, RZ ;  /* 0x0000003823037210 */ /* 0x000fe40007f1e0ff */
[----:B------:R-:W-:Y:S02]  /*1ac0*/  CS2R R56, SRZ ;  /* 0x0000000000387805 */ /* 0x000fe4000001ff00 */
[----:B------:R-:W-:Y:S02]  /*1ad0*/  LOP3.LUT R39, R39, 0xffff, RZ, 0xc0, !PT ;  /* 0x0000ffff27277812 */ /* 0x000fe400078ec0ff */
[----:B------:R-:W-:Y:S02]  /*1ae0*/  IADD3 R118, P6, PT, R41, R118, RZ ;  /* 0x0000007629767210 */ /* 0x000fe40007fde0ff */
[----:B------:R-:W-:Y:S02]  /*1af0*/  IADD3 R153, P3, PT, R15, R38, RZ ;  /* 0x000000260f997210 */ /* 0x000fe40007f7e0ff */
[----:B------:R-:W-:Y:S01]  /*1b00*/  IADD3.X R134, PT, PT, RZ, RZ, RZ, P2, !PT ;  /* 0x000000ffff867210 */ /* 0x000fe200017fe4ff */
[----:B------:R-:W-:Y:S01]  /*1b10*/  IMAD.X R135, RZ, RZ, RZ, P6 ;  /* 0x000000ffff877224 */ /* 0x000fe200030e06ff */
[----:B------:R-:W-:-:S02]  /*1b20*/  LOP3.LUT R27, R27, 0xffff, RZ, 0xc0, !PT ;  /* 0x0000ffff1b1b7812 */ /* 0x000fc400078ec0ff */
[----:B------:R-:W-:Y:S02]  /*1b30*/  IADD3 R141, P2, PT, R29, R50, RZ ;  /* 0x000000321d8d7210 */ /* 0x000fe40007f5e0ff */
[----:B------:R-:W-:Y:S02]  /*1b40*/  CS2R R50, SRZ ;  /* 0x0000000000327805 */ /* 0x000fe4000001ff00 */
[----:B------:R-:W-:Y:S02]  /*1b50*/  SHF.L.U32 R6, R6, 0x9, RZ ;  /* 0x0000000906067819 */ /* 0x000fe400000006ff */
[----:B------:R-:W-:Y:S02]  /*1b60*/  LOP3.LUT R33, R33, 0xffff, RZ, 0xc0, !PT ;  /* 0x0000ffff21217812 */ /* 0x000fe400078ec0ff */
[----:B------:R-:W-:Y:S02]  /*1b70*/  IADD3.X R138, PT, PT, RZ, RZ, RZ, P0, !PT ;  /* 0x000000ffff8a7210 */ /* 0x000fe400007fe4ff */
[----:B------:R-:W-:-:S02]  /*1b80*/  LOP3.LUT R13, R13, 0xffff, RZ, 0xc0, !PT ;  /* 0x0000ffff0d0d7812 */ /* 0x000fc400078ec0ff */
[----:B------:R-:W-:Y:S02]  /*1b90*/  IADD3 R117, P5, PT, R39, R58, RZ ;  /* 0x0000003a27757210 */ /* 0x000fe40007fbe0ff */
[----:B------:R-:W-:Y:S02]  /*1ba0*/  CS2R R58, SRZ ;  /* 0x00000000003a7805 */ /* 0x000fe4000001ff00 */
[----:B------:R-:W-:Y:S02]  /*1bb0*/  IADD3 R149, P0, PT, R21, R42, RZ ;  /* 0x0000002a15957210 */ /* 0x000fe40007f1e0ff */
[----:B------:R-:W-:Y:S02]  /*1bc0*/  SHF.L.U32 R12, R12, 0x9, RZ ;  /* 0x000000090c0c7819 */ /* 0x000fe400000006ff */
[----:B------:R-:W-:Y:S02]  /*1bd0*/  IADD3.X R154, PT, PT, RZ, RZ, RZ, P3, !PT ;  /* 0x000000ffff9a7210 */ /* 0x000fe40001ffe4ff */
[----:B------:R-:W-:-:S02]  /*1be0*/  LOP3.LUT R25, R25, 0xffff, RZ, 0xc0, !PT ;  /* 0x0000ffff19197812 */ /* 0x000fc400078ec0ff */
[----:B------:R-:W-:Y:S02]  /*1bf0*/  LOP3.LUT R9, R9, 0xffff, RZ, 0xc0, !PT ;  /* 0x0000ffff09097812 */ /* 0x000fe400078ec0ff */
[C---:B------:R-:W-:Y:S02]  /*1c00*/  IADD3 R179, P3, PT, R7.reuse, R24, RZ ;  /* 0x0000001807b37210 */ /* 0x040fe40007f7e0ff */
[----:B------:R-:W-:Y:S02]  /*1c10*/  IADD3 R197, PT, PT, R7, R197, R194 ;  /* 0x000000c507c57210 */ /* 0x000fe40007ffe0c2 */
[----:B------:R-:W-:Y:S01]  /*1c20*/  IADD3.X R190, PT, PT, RZ, RZ, RZ, P4, !PT ;  /* 0x000000ffffbe7210 */ /* 0x000fe200027fe4ff */
[----:B------:R-:W-:Y:S01]  /*1c30*/  IMAD.X R180, RZ, RZ, RZ, P3 ;  /* 0x000000ffffb47224 */ /* 0x000fe200018e06ff */
[----:B------:R-:W-:Y:S02]  /*1c40*/  IADD3 R143, P6, PT, R27, R48, RZ ;  /* 0x000000301b8f7210 */ /* 0x000fe40007fde0ff */
[----:B------:R-:W-:-:S02]  /*1c50*/  IADD3.X R142, PT, PT, RZ, RZ, RZ, P2, !PT ;  /* 0x000000ffff8e7210 */ /* 0x000fc400017fe4ff */
[----:B------:R-:W-:Y:S01]  /*1c60*/  LOP3.LUT R7, R6, 0xffff, RZ, 0xc0, !PT ;  /* 0x0000ffff06077812 */ /* 0x000fe200078ec0ff */
[----:B------:R-:W-:Y:S01]  /*1c70*/  IMAD.SHL.U32 R6, R4, 0x200, RZ ;  /* 0x0000020004067824 */ /* 0x000fe200078e00ff */
[----:B------:R-:W-:Y:S01]  /*1c80*/  IADD3 R2, P4, PT, R33, R54, RZ ;  /* 0x0000003621027210 */ /* 0x000fe20007f9e0ff */
[----:B------:R-:W-:Y:S01]  /*1c90*/  IMAD.X R144, RZ, RZ, RZ, P6 ;  /* 0x000000ffff907224 */ /* 0x000fe200030e06ff */
[C---:B------:R-:W-:Y:S02]  /*1ca0*/  IADD3 R155, P2, PT, R13.reuse, R36, RZ ;  /* 0x000000240d9b7210 */ /* 0x040fe40007f5e0ff */
[----:B------:R-:W-:Y:S02]  /*1cb0*/  CS2R R54, SRZ ;  /* 0x0000000000367805 */ /* 0x000fe4000001ff00 */
[----:B------:R-:W-:Y:S02]  /*1cc0*/  IADD3 R203, PT, PT, R13, R203, R194 ;  /* 0x000000cb0dcb7210 */ /* 0x000fe40007ffe0c2 */
[----:B------:R-:W-:-:S02]  /*1cd0*/  SHF.L.U32 R5, R5, 0x9, RZ ;  /* 0x0000000905057819 */ /* 0x000fc400000006ff */
[----:B------:R-:W-:Y:S02]  /*1ce0*/  IADD3.X R136, PT, PT, RZ, RZ, RZ, P5, !PT ;  /* 0x000000ffff887210 */ /* 0x000fe40002ffe4ff */
[----:B------:R-:W-:Y:S02]  /*1cf0*/  LOP3.LUT R13, R12, 0xffff, RZ, 0xc0, !PT ;  /* 0x0000ffff0c0d7812 */ /* 0x000fe400078ec0ff */
[----:B------:R-:W-:Y:S02]  /*1d00*/  IADD3.X R150, PT, PT, RZ, RZ, RZ, P0, !PT ;  /* 0x000000ffff967210 */ /* 0x000fe400007fe4ff */
[----:B------:R-:W-:Y:S02]  /*1d10*/  IADD3 R145, P5, PT, R25, R46, RZ ;  /* 0x0000002e19917210 */ /* 0x000fe40007fbe0ff */
[C---:B------:R-:W-:Y:S02]  /*1d20*/  IADD3 R175, P0, PT, R9.reuse, R28, RZ ;  /* 0x0000001c09af7210 */ /* 0x040fe40007f1e0ff */
[----:B------:R-:W-:-:S02]  /*1d30*/  IADD3 R199, PT, PT, R9, R199, R194 ;  /* 0x000000c709c77210 */ /* 0x000fc40007ffe0c2 */
[----:B------:R-:W-:Y:S02]  /*1d40*/  LOP3.LUT R9, R8, 0xffff, RZ, 0xc0, !PT ;  /* 0x0000ffff08097812 */ /* 0x000fe400078ec0ff */
[----:B------:R-:W-:Y:S02]  /*1d50*/  IADD3.X R139, PT, PT, RZ, RZ, RZ, P4, !PT ;  /* 0x000000ffff8b7210 */ /* 0x000fe400027fe4ff */
[----:B------:R-:W-:Y:S01]  /*1d60*/  LOP3.LUT R8, R5, 0xffff, RZ, 0xc0, !PT ;  /* 0x0000ffff05087812 */ /* 0x000fe200078ec0ff */
[----:B-1----:R-:W-:Y:S01]  /*1d70*/  IMAD.WIDE.U32 R4, R191, 0x4, R10 ;  /* 0x00000004bf047825 */ /* 0x002fe200078e000a */
[----:B------:R-:W-:Y:S02]  /*1d80*/  IADD3 R151, P4, PT, R205, R40, RZ ;  /* 0x00000028cd977210 */ /* 0x000fe40007f9e0ff */
[----:B------:R-:W-:Y:S02]  /*1d90*/  CS2R R10, SRZ ;  /* 0x00000000000a7805 */ /* 0x000fe4000001ff00 */
[----:B------:R-:W-:-:S02]  /*1da0*/  IADD3 R169, P6, PT, R13, R34, RZ ;  /* 0x000000220da97210 */ /* 0x000fc40007fde0ff */
[----:B------:R-:W-:Y:S02]  /*1db0*/  LOP3.LUT R185, R6, 0xffff, RZ, 0xc0, !PT ;  /* 0x0000ffff06b97812 */ /* 0x000fe400078ec0ff */
[----:B------:R-:W-:Y:S02]  /*1dc0*/  IADD3.X R146, PT, PT, RZ, RZ, RZ, P5, !PT ;  /* 0x000000ffff927210 */ /* 0x000fe40002ffe4ff */
[----:B------:R-:W-:Y:S02]  /*1dd0*/  IADD3 R171, P5, PT, R201, R32, RZ ;  /* 0x00000020c9ab7210 */ /* 0x000fe40007fbe0ff */
[--C-:B------:R-:W-:Y:S02]  /*1de0*/  IADD3 R219, PT, PT, R17, R219, R194.reuse ;  /* 0x000000db11db7210 */ /* 0x100fe40007ffe0c2 */
[----:B------:R-:W-:Y:S02]  /*1df0*/  CS2R R16, SRZ ;  /* 0x0000000000107805 */ /* 0x000fe4000001ff00 */
[----:B------:R-:W-:-:S02]  /*1e00*/  IADD3 R217, PT, PT, R43, R217, R194 ;  /* 0x000000d92bd97210 */ /* 0x000fc40007ffe0c2 */
[----:B------:R-:W-:Y:S02]  /*1e10*/  CS2R R42, SRZ ;  /* 0x00000000002a7805 */ /* 0x000fe4000001ff00 */
[--C-:B------:R-:W-:Y:S02]  /*1e20*/  IADD3 R216, PT, PT, R41, R216, R194.reuse ;  /* 0x000000d829d87210 */ /* 0x100fe40007ffe0c2 */
[----:B------:R-:W-:Y:S02]  /*1e30*/  CS2R R40, SRZ ;  /* 0x0000000000287805 */ /* 0x000fe4000001ff00 */
        /* <DEDUP_REMOVED lines=13> */
[----:B------:R-:W-:Y:S02]  /*1f10*/  IADD3 R208, PT, PT, R25, R208, R194 ;  /* 0x000000d019d07210 */ /* 0x000fe40007ffe0c2 */
[----:B------:R-:W-:-:S02]  /*1f20*/  CS2R R24, SRZ ;  /* 0x0000000000187805 */ /* 0x000fc4000001ff00 */
[--C-:B------:R-:W-:Y:S02]  /*1f30*/  IADD3 R207, PT, PT, R23, R207, R194.reuse ;  /* 0x000000cf17cf7210 */ /* 0x100fe40007ffe0c2 */
[--C-:B------:R-:W-:Y:S02]  /*1f40*/  IADD3 R206, PT, PT, R21, R206, R194.reuse ;  /* 0x000000ce15ce7210 */ /* 0x100fe40007ffe0c2 */
[--C-:B------:R-:W-:Y:S02]  /*1f50*/  IADD3 R205, PT, PT, R205, R45, R194.reuse ;  /* 0x0000002dcdcd7210 */ /* 0x100fe40007ffe0c2 */
[----:B------:R-:W-:Y:S02]  /*1f60*/  CS2R R44, SRZ ;  /* 0x00000000002c7805 */ /* 0x000fe4000001ff00 */
[----:B------:R-:W-:Y:S02]  /*1f70*/  IADD3 R204, PT, PT, R15, R204, R194 ;  /* 0x000000cc0fcc7210 */ /* 0x000fe40007ffe0c2 */
[----:B------:R-:W-:-:S02]  /*1f80*/  CS2R R14, SRZ ;  /* 0x00000000000e7805 */ /* 0x000fc4000001ff00 */
[--C-:B------:R-:W-:Y:S02]  /*1f90*/  IADD3 R202, PT, PT, R13, R202, R194.reuse ;  /* 0x000000ca0dca7210 */ /* 0x100fe40007ffe0c2 */
[----:B------:R-:W-:Y:S02]  /*1fa0*/  CS2R R12, SRZ ;  /* 0x00000000000c7805 */ /* 0x000fe4000001ff00 */
[--C-:B------:R-:W-:Y:S02]  /*1fb0*/  IADD3 R201, PT, PT, R201, R47, R194.reuse ;  /* 0x0000002fc9c97210 */ /* 0x100fe40007ffe0c2 */
[----:B------:R-:W-:Y:S02]  /*1fc0*/  CS2R R46, SRZ ;  /* 0x00000000002e7805 */ /* 0x000fe4000001ff00 */
[--C-:B------:R-:W-:Y:S02]  /*1fd0*/  IADD3 R198, PT, PT, R9, R198, R194.reuse ;  /* 0x000000c609c67210 */ /* 0x100fe40007ffe0c2 */
[----:B------:R-:W-:-:S02]  /*1fe0*/  IADD3 R196, PT, PT, R7, R196, R194 ;  /* 0x000000c407c47210 */ /* 0x000fc40007ffe0c2 */
[--C-:B------:R-:W-:Y:S02]  /*1ff0*/  IADD3 R195, PT, PT, R8, R195, R194.reuse ;  /* 0x000000c308c37210 */ /* 0x100fe40007ffe0c2 */
[----:B------:R-:W-:Y:S02]  /*2000*/  IADD3.X R152, PT, PT, RZ, RZ, RZ, P4, !PT ;  /* 0x000000ffff987210 */ /* 0x000fe400027fe4ff */
[----:B------:R-:W-:Y:S02]  /*2010*/  IADD3.X R168, PT, PT, RZ, RZ, RZ, P2, !PT ;  /* 0x000000ffffa87210 */ /* 0x000fe400017fe4ff */
[----:B------:R-:W-:Y:S02]  /*2020*/  IADD3.X R170, PT, PT, RZ, RZ, RZ, P6, !PT ;  /* 0x000000ffffaa7210 */ /* 0x000fe400037fe4ff */
[----:B------:R-:W-:Y:S02]  /*2030*/  IADD3 R194, PT, PT, R185, R49, R194 ;  /* 0x00000031b9c27210 */ /* 0x000fe40007ffe0c2 */
[----:B------:R-:W-:-:S02]  /*2040*/  CS2R R48, SRZ ;  /* 0x0000000000307805 */ /* 0x000fc4000001ff00 */
[----:B------:R-:W-:Y:S02]  /*2050*/  IADD3 R177, P4, PT, R9, R26, RZ ;  /* 0x0000001a09b17210 */ /* 0x000fe40007f9e0ff */
[----:B------:R-:W-:Y:S02]  /*2060*/  CS2R R26, SRZ ;  /* 0x00000000001a7805 */ /* 0x000fe4000001ff00 */
[----:B------:R-:W-:Y:S02]  /*2070*/  IADD3 R181, P2, PT, R7, R22, RZ ;  /* 0x0000001607b57210 */ /* 0x000fe40007f5e0ff */
[----:B------:R-:W-:Y:S02]  /*2080*/  CS2R R6, SRZ ;  /* 0x0000000000067805 */ /* 0x000fe4000001ff00 */
[----:B------:R-:W-:Y:S02]  /*2090*/  IADD3 R183, P6, PT, R8, R183, RZ ;  /* 0x000000b708b77210 */ /* 0x000fe40007fde0ff */
[----:B------:R-:W-:-:S02]  /*20a0*/  CS2R R8, SRZ ;  /* 0x0000000000087805 */ /* 0x000fc4000001ff00 */
[----:B------:R-:W-:Y:S02]  /*20b0*/  IADD3 R185, P1, PT, R185, R20, RZ ;  /* 0x00000014b9b97210 */ /* 0x000fe40007f3e0ff */
[----:B------:R-:W-:Y:S02]  /*20c0*/  CS2R R20, SRZ ;  /* 0x0000000000147805 */ /* 0x000fe4000001ff00 */
[----:B------:R-:W-:Y:S02]  /*20d0*/  IADD3.X R172, PT, PT, RZ, RZ, RZ, P5, !PT ;  /* 0x000000ffffac7210 */ /* 0x000fe40002ffe4ff */
[----:B------:R-:W-:Y:S02]  /*20e0*/  CS2R R22, SRZ ;  /* 0x0000000000167805 */ /* 0x000fe4000001ff00 */
[----:B------:R-:W-:Y:S02]  /*20f0*/  IADD3 R220, P5, PT, R4, 0x380, RZ ;  /* 0x0000038004dc7810 */ /* 0x000fe40007fbe0ff */
[----:B------:R-:W-:-:S02]  /*2100*/  IADD3.X R176, PT, PT, RZ, RZ, RZ, P0, !PT ;  /* 0x000000ffffb07210 */ /* 0x000fc400007fe4ff */
[----:B------:R-:W-:Y:S02]  /*2110*/  IADD3.X R178, PT, PT, RZ, RZ, RZ, P4, !PT ;  /* 0x000000ffffb27210 */ /* 0x000fe400027fe4ff */
[----:B------:R-:W-:Y:S02]  /*2120*/  IADD3.X R182, PT, PT, RZ, RZ, RZ, P2, !PT ;  /* 0x000000ffffb67210 */ /* 0x000fe400017fe4ff */
[----:B------:R-:W-:Y:S02]  /*2130*/  IADD3.X R184, PT, PT, RZ, RZ, RZ, P6, !PT ;  /* 0x000000ffffb87210 */ /* 0x000fe400037fe4ff */
[----:B------:R-:W-:Y:S02]  /*2140*/  IADD3.X R186, PT, PT, RZ, RZ, RZ, P1, !PT ;  /* 0x000000ffffba7210 */ /* 0x000fe40000ffe4ff */
[----:B------:R-:W-:Y:S02]  /*2150*/  IADD3.X R221, PT, PT, RZ, R5, RZ, P5, !PT ;  /* 0x00000005ffdd7210 */ /* 0x000fe40002ffe4ff */
[----:B------:R-:W-:-:S02]  /*2160*/  CS2R R4, SRZ ;  /* 0x0000000000047805 */ /* 0x000fc4000001ff00 */
[----:B------:R-:W-:Y:S02]  /*2170*/  LOP3.LUT R193, R191, 0x3f0, RZ, 0xc0, !PT ;  /* 0x000003f0bfc17812 */ /* 0x000fe400078ec0ff */
[----:B------:R-:W-:Y:S02]  /*2180*/  LOP3.LUT R192, R192, 0x78, RZ, 0xc0, !PT ;  /* 0x00000078c0c07812 */ /* 0x000fe400078ec0ff */
[----:B------:R-:W-:Y:S02]  /*2190*/  SHF.L.U64.HI R190, R189, 0x2, R190 ;  /* 0x00000002bdbe7819 */ /* 0x000fe400000102be */
[----:B------:R-:W-:Y:S02]  /*21a0*/  SHF.L.U64.HI R188, R187, 0x2, R188 ;  /* 0x00000002bbbc7819 */ /* 0x000fe400000102bc */
[----:B------:R-:W-:Y:S02]  /*21b0*/  SHF.L.U64.HI R134, R119, 0x2, R134 ;  /* 0x0000000277867819 */ /* 0x000fe40000010286 */
[----:B------:R-:W-:-:S02]  /*21c0*/  SHF.L.U64.HI R135, R118, 0x2, R135 ;  /* 0x0000000276877819 */ /* 0x000fc40000010287 */
[----:B------:R-:W-:Y:S02]  /*21d0*/  SHF.L.U64.HI R136, R117, 0x2, R136 ;  /* 0x0000000275887819 */ /* 0x000fe40000010288 */
[----:B------:R-:W-:Y:S02]  /*21e0*/  SHF.L.U64.HI R137, R116, 0x2, R137 ;  /* 0x0000000274897819 */ /* 0x000fe40000010289 */
        /* <DEDUP_REMOVED lines=19> */
[----:B0---4-:R-:W-:-:S07]  /*2320*/  SHF.L.U64.HI R186, R185, 0x2, R186 ;  /* 0x00000002b9ba7819 */ /* 0x011fce00000102ba */
.L_x_2:
[----:B------:R-:W-:Y:S01]  /*2330*/  BAR.SYNC.DEFER_BLOCKING 0x0 ;  /* 0x0000000000007b1d */ /* 0x000fe20000010000 */
[----:B------:R-:W-:-:S05]  /*2340*/  ISETP.GT.U32.AND P0, PT, R191, 0x3f, PT ;  /* 0x0000003fbf00780c */ /* 0x000fca0003f04070 */
[----:B0-----:R0:W5:Y:S04]  /*2350*/  LDG.E.CONSTANT R224, desc[UR12][R220.64+-0x380] ;  /* 0xfffc800cdce07981 */ /* 0x001168000c1e9900 */
[----:B------:R0:W5:Y:S04]  /*2360*/  LDG.E.CONSTANT R223, desc[UR12][R220.64] ;  /* 0x0000000cdcdf7981 */ /* 0x000168000c1e9900 */
[----:B------:R0:W5:Y:S01]  /*2370*/  @!P0 LDG.E.CONSTANT R222, desc[UR12][R220.64+0x380] ;  /* 0x0003800cdcde8981 */ /* 0x000162000c1e9900 */
[----:B------:R-:W-:Y:S01]  /*2380*/  ISETP.GT.U32.AND P1, PT, R191, 0xd, PT ;  /* 0x0000000dbf00780c */ /* 0x000fe20003f24070 */
[----:B------:R-:W-:-:S12]  /*2390*/  BSSY.RECONVERGENT B0, `(.L_x_0) ;  /* 0x000009a000007945 */ /* 0x000fd80003800200 */
[----:B0-----:R-:W-:Y:S05]  /*23a0*/  @P1 BRA `(.L_x_1) ;  /* 0x0000000800601947 */ /* 0x001fea0003800000 */
[----:B------:R-:W-:Y:S01]  /*23b0*/  LEA R130, P2, R153, UR8, 0x2 ;  /* 0x0000000899827c11 */ /* 0x000fe2000f8410ff */
[----:B------:R-:W-:Y:S01]  /*23c0*/  IMAD.U32 R227, RZ, RZ, UR9 ;  /* 0x00000009ffe37e24 */ /* 0x000fe2000f8e00ff */
[----:B------:R-:W-:Y:S02]  /*23d0*/  MOV R226, UR8 ;  /* 0x0000000800e27c02 */ /* 0x000fe40008000f00 */
[----:B------:R-:W-:Y:S02]  /*23e0*/  IADD3.X R131, PT, PT, R154, UR9, RZ, P2, !PT ;  /* 0x000000099a837c10 */ /* 0x000fe400097fe4ff */
[----:B------:R-:W-:Y:S02]  /*23f0*/  LEA R122, P2, R187, UR8, 0x2 ;  /* 0x00000008bb7a7c11 */ /* 0x000fe4000f8410ff */
[----:B------:R-:W-:Y:S01]  /*2400*/  LEA R120, P1, R189, UR8, 0x2 ;  /* 0x00000008bd787c11 */ /* 0x000fe2000f8210ff */
[----:B------:R-:W-:Y:S01]  /*2410*/  IMAD.WIDE.U32 R126, R218, 0x4, R226 ;  /* 0x00000004da7e7825 */ /* 0x000fe200078e00e2 */
[----:B------:R-:W-:Y:S01]  /*2420*/  IADD3.X R123, PT, PT, R188, UR9, RZ, P2, !PT ;  /* 0x00000009bc7b7c10 */ /* 0x000fe200097fe4ff */
[----:B------:R-:W2:Y:S01]  /*2430*/  LDG.E.CONSTANT R133, desc[UR12][R130.64] ;  /* 0x0000000c82857981 */ /* 0x000ea2000c1e9900 */
[----:B------:R-:W-:-:S02]  /*2440*/  IADD3.X R121, PT, PT, R190, UR9, RZ, P1, !PT ;  /* 0x00000009be797c10 */ /* 0x000fc40008ffe4ff */
[----:B------:R-:W-:Y:S01]  /*2450*/  LEA R124, P1, R185, UR8, 0x2 ;  /* 0x00000008b97c7c11 */ /* 0x000fe2000f8210ff */
[--C-:B------:R-:W-:Y:S01]  /*2460*/  IMAD.WIDE.U32 R128, R219, 0x4, R226.reuse ;  /* 0x00000004db807825 */ /* 0x100fe200078e00e2 */
[----:B------:R-:W3:Y:S02]  /*2470*/  LDG.E.CONSTANT R123, desc[UR12][R122.64] ;  /* 0x0000000c7a7b7981 */ /* 0x000ee4000c1e9900 */
[----:B------:R-:W-:Y:S02]  /*2480*/  IADD3.X R125, PT, PT, R186, UR9, RZ, P1, !PT ;  /* 0x00000009ba7d7c10 */ /* 0x000fe40008ffe4ff */
[----:B------:R-:W3:Y:S01]  /*2490*/  LDG.E.CONSTANT R121, desc[UR12][R120.64] ;  /* 0x0000000c78797981 */ /* 0x000ee2000c1e9900 */
[----:B------:R-:W-:-:S03]  /*24a0*/  IMAD.WIDE.U32 R158, R194, 0x4, R226 ;  /* 0x00000004c29e7825 */ /* 0x000fc600078e00e2 */
[----:B------:R-:W4:Y:S04]  /*24b0*/  LDG.E.CONSTANT R125, desc[UR12][R124.64] ;  /* 0x0000000c7c7d7981 */ /* 0x000f28000c1e9900 */
[----:B------:R0:W3:Y:S01]  /*24c0*/  LDG.E.CONSTANT R122, desc[UR12][R126.64+-0x4] ;  /* 0xfffffc0c7e7a7981 */ /* 0x0000e2000c1e9900 */
[----:B------:R-:W-:-:S03]  /*24d0*/  IMAD.WIDE.U32 R156, R195, 0x4, R226 ;  /* 0x00000004c39c7825 */ /* 0x000fc600078e00e2 */
[----:B------:R1:W3:Y:S01]  /*24e0*/  LDG.E.CONSTANT R120, desc[UR12][R128.64+-0x4] ;  /* 0xfffffc0c80787981 */ /* 0x0002e2000c1e9900 */
[----:B------:R-:W-:-:S03]  /*24f0*/  IMAD.WIDE.U32 R162, R196, 0x4, R226 ;  /* 0x00000004c4a27825 */ /* 0x000fc600078e00e2 */
[----:B------:R1:W4:Y:S01]  /*2500*/  LDG.E.CONSTANT R124, desc[UR12][R158.64+-0x4] ;  /* 0xfffffc0c9e7c7981 */ /* 0x000322000c1e9900 */
[----:B0-----:R-:W-:Y:S02]  /*2510*/  LEA R126, P1, R183, UR8, 0x2 ;  /* 0x00000008b77e7c11 */ /* 0x001fe4000f8210ff */
[----:B-1----:R-:W-:Y:S02]  /*2520*/  LEA R128, P2, R181, UR8, 0x2 ;  /* 0x00000008b5807c11 */ /* 0x002fe4000f8410ff */
[----:B------:R-:W-:Y:S02]  /*2530*/  IADD3.X R127, PT, PT, R184, UR9, RZ, P1, !PT ;  /* 0x00000009b87f7c10 */ /* 0x000fe40008ffe4ff */
[----:B------:R-:W-:Y:S02]  /*2540*/  LEA R130, P1, R179, UR8, 0x2 ;  /* 0x00000008b3827c11 */ /* 0x000fe4000f8210ff */
[----:B------:R-:W-:Y:S02]  /*2550*/  IADD3.X R129, PT, PT, R182, UR9, RZ, P2, !PT ;  /* 0x00000009b6817c10 */ /* 0x000fe400097fe4ff */
[----:B------:R-:W-:Y:S01]  /*2560*/  IADD3.X R131, PT, PT, R180, UR9, RZ, P1, !PT ;  /* 0x00000009b4837c10 */ /* 0x000fe20008ffe4ff */
[----:B------:R-:W4:Y:S01]  /*2570*/  LDG.E.CONSTANT R127, desc[UR12][R126.64] ;  /* 0x0000000c7e7f7981 */ /* 0x000f22000c1e9900 */
[----:B------:R-:W-:Y:S01]  /*2580*/  LEA R158, P2, R175, UR8, 0x2 ;  /* 0x00000008af9e7c11 */ /* 0x000fe2000f8410ff */
[----:B------:R-:W-:-:S02]  /*2590*/  IMAD.WIDE.U32 R160, R197, 0x4, R226 ;  /* 0x00000004c5a07825 */ /* 0x000fc400078e00e2 */
[----:B------:R-:W2:Y:S01]  /*25a0*/  LDG.E.CONSTANT R129, desc[UR12][R128.64] ;  /* 0x0000000c80817981 */ /* 0x000ea2000c1e9900 */
[----:B------:R-:W-:-:S03]  /*25b0*/  IADD3.X R159, PT, PT, R176, UR9, RZ, P2, !PT ;  /* 0x00000009b09f7c10 */ /* 0x000fc600097fe4ff */
[----:B------:R-:W2:Y:S04]  /*25c0*/  LDG.E.CONSTANT R131, desc[UR12][R130.64] ;  /* 0x0000000c82837981 */ /* 0x000ea8000c1e9900 */
[----:B------:R0:W4:Y:S04]  /*25d0*/  LDG.E.CONSTANT R126, desc[UR12][R156.64+-0x4] ;  /* 0xfffffc0c9c7e7981 */ /* 0x000128000c1e9900 */
[----:B------:R1:W2:Y:S04]  /*25e0*/  LDG.E.CONSTANT R128, desc[UR12][R162.64+-0x4] ;  /* 0xfffffc0ca2807981 */ /* 0x0002a8000c1e9900 */
[----:B------:R1:W2:Y:S01]  /*25f0*/  LDG.E.CONSTANT R130, desc[UR12][R160.64+-0x4] ;  /* 0xfffffc0ca0827981 */ /* 0x0002a2000c1e9900 */
[----:B0-----:R-:W-:-:S03]  /*2600*/  LEA R156, P1, R177, UR8, 0x2 ;  /* 0x00000008b19c7c11 */ /* 0x001fc6000f8210ff */
[----:B------:R-:W2:Y:S01]  /*2610*/  LDG.E.CONSTANT R159, desc[UR12][R158.64] ;  /* 0x0000000c9e9f7981 */ /* 0x000ea2000c1e9900 */
[----:B------:R-:W-:Y:S01]  /*2620*/  IADD3.X R157, PT, PT, R178, UR9, RZ, P1, !PT ;  /* 0x00000009b29d7c10 */ /* 0x000fe20008ffe4ff */
[----:B-1----:R-:W-:Y:S01]  /*2630*/  IMAD.WIDE.U32 R162, R199, 0x4, R226 ;  /* 0x00000004c7a27825 */ /* 0x002fe200078e00e2 */
[----:B------:R-:W-:-:S03]  /*2640*/  LEA R160, P1, R173, UR8, 0x2 ;  /* 0x00000008ada07c11 */ /* 0x000fc6000f8210ff */
[----:B------:R-:W-:Y:S01]  /*2650*/  IMAD.WIDE.U32 R164, R198, 0x4, R226 ;  /* 0x00000004c6a47825 */ /* 0x000fe200078e00e2 */
[----:B------:R-:W2:Y:S01]  /*2660*/  LDG.E.CONSTANT R157, desc[UR12][R156.64] ;  /* 0x0000000c9c9d7981 */ /* 0x000ea2000c1e9900 */
[----:B------:R-:W-:-:S03]  /*2670*/  IADD3.X R161, PT, PT, R174, UR9, RZ, P1, !PT ;  /* 0x00000009aea17c10 */ /* 0x000fc60008ffe4ff */
[----:B------:R0:W2:Y:S01]  /*2680*/  LDG.E.CONSTANT R158, desc[UR12][R162.64+-0x4] ;  /* 0xfffffc0ca29e7981 */ /* 0x0000a2000c1e9900 */
[----:B------:R-:W-:-:S03]  /*2690*/  IMAD.WIDE.U32 R230, R200, 0x4, R226 ;  /* 0x00000004c8e67825 */ /* 0x000fc600078e00e2 */
[----:B------:R-:W2:Y:S01]  /*26a0*/  LDG.E.CONSTANT R161, desc[UR12][R160.64] ;  /* 0x0000000ca0a17981 */ /* 0x000ea2000c1e9900 */
[----:B------:R-:W-:-:S03]  /*26b0*/  IMAD.WIDE.U32 R228, R201, 0x4, R226 ;  /* 0x00000004c9e47825 */ /* 0x000fc600078e00e2 */
[----:B------:R1:W2:Y:S01]  /*26c0*/  LDG.E.CONSTANT R156, desc[UR12][R164.64+-0x4] ;  /* 0xfffffc0ca49c7981 */ /* 0x0002a2000c1e9900 */
[----:B0-----:R-:W-:-:S04]  /*26d0*/  LEA R162, P1, R171, UR8, 0x2 ;  /* 0x00000008aba27c11 */ /* 0x001fc8000f8210ff */
[----:B------:R-:W-:Y:S01]  /*26e0*/  IADD3.X R163, PT, PT, R172, UR9, RZ, P1, !PT ;  /* 0x00000009aca37c10 */ /* 0x000fe20008ffe4ff */
[----:B------:R0:W2:Y:S01]  /*26f0*/  LDG.E.CONSTANT R160, desc[UR12][R230.64+-0x4] ;  /* 0xfffffc0ce6a07981 */ /* 0x0000a2000c1e9900 */
[----:B------:R-:W-:Y:S02]  /*2700*/  LEA R166, P1, R155, UR8, 0x2 ;  /* 0x000000089ba67c11 */ /* 0x000fe4000f8210ff */
[----:B-1----:R-:W-:Y:S02]  /*2710*/  LEA R164, P2, R169, UR8, 0x2 ;  /* 0x00000008a9a47c11 */ /* 0x002fe4000f8410ff */
[----:B------:R-:W2:Y:S01]  /*2720*/  LDG.E.CONSTANT R163, desc[UR12][R162.64] ;  /* 0x0000000ca2a37981 */ /* 0x000ea2000c1e9900 */
[----:B------:R-:W-:Y:S02]  /*2730*/  IADD3.X R167, PT, PT, R168, UR9, RZ, P1, !PT ;  /* 0x00000009a8a77c10 */ /* 0x000fe40008ffe4ff */
[----:B------:R-:W-:Y:S01]  /*2740*/  IADD3.X R165, PT, PT, R170, UR9, RZ, P2, !PT ;  /* 0x00000009aaa57c10 */ /* 0x000fe200097fe4ff */
[----:B------:R-:W-:-:S03]  /*2750*/  IMAD.WIDE.U32 R232, R202, 0x4, R226 ;  /* 0x00000004cae87825 */ /* 0x000fc600078e00e2 */
[----:B------:R-:W2:Y:S01]  /*2760*/  LDG.E.CONSTANT R167, desc[UR12][R166.64] ;  /* 0x0000000ca6a77981 */ /* 0x000ea2000c1e9900 */
[----:B0-----:R-:W-:-:S03]  /*2770*/  IMAD.WIDE.U32 R230, R203, 0x4, R226 ;  /* 0x00000004cbe67825 */ /* 0x001fc600078e00e2 */
[----:B------:R0:W2:Y:S04]  /*2780*/  LDG.E.CONSTANT R162, desc[UR12][R228.64+-0x4] ;  /* 0xfffffc0ce4a27981 */ /* 0x0000a8000c1e9900 */
[----:B------:R-:W2:Y:S04]  /*2790*/  LDG.E.CONSTANT R165, desc[UR12][R164.64] ;  /* 0x0000000ca4a57981 */ /* 0x000ea8000c1e9900 */
[----:B------:R-:W2:Y:S01]  /*27a0*/  LDG.E.CONSTANT R166, desc[UR12][R230.64+-0x4] ;  /* 0xfffffc0ce6a67981 */ /* 0x000ea2000c1e9900 */
[----:B0-----:R-:W-:-:S03]  /*27b0*/  IMAD.WIDE.U32 R228, R204, 0x4, R226 ;  /* 0x00000004cce47825 */ /* 0x001fc600078e00e2 */
[----:B------:R-:W2:Y:S04]  /*27c0*/  LDG.E.CONSTANT R164, desc[UR12][R232.64+-0x4] ;  /* 0xfffffc0ce8a47981 */ /* 0x000ea8000c1e9900 */
[----:B------:R-:W2:Y:S01]  /*27d0*/  LDG.E.CONSTANT R132, desc[UR12][R228.64+-0x4] ;  /* 0xfffffc0ce4847981 */ /* 0x000ea2000c1e9900 */
[----:B------:R-:W0:Y:S01]  /*27e0*/  S2R R234, SR_CgaCtaId ;  /* 0x0000000000ea7919 */ /* 0x000e220000008800 */
[----:B------:R-:W-:Y:S02]  /*27f0*/  MOV R225, 0x400 ;  /* 0x0000040000e17802 */ /* 0x000fe40000000f00 */
[----:B------:R-:W-:Y:S02]  /*2800*/  ISETP.NE.AND P1, PT, R191, 0xd, PT ;  /* 0x0000000dbf00780c */ /* 0x000fe40003f25270 */
[----:B0-----:R-:W-:-:S05]  /*2810*/  LEA R234, R234, R225, 0x18 ;  /* 0x000000e1eaea7211 */ /* 0x001fca00078ec0ff */
[----:B------:R-:W-:-:S05]  /*2820*/  IMAD R225, R191, 0xd0, R234 ;  /* 0x000000d0bfe17824 */ /* 0x000fca00078e02ea */
[----:B---3--:R0:W-:Y:S04]  /*2830*/  STS.128 [R225], R120 ;  /* 0x00000078e1007388 */ /* 0x0081e80000000c00 */
[----:B----4-:R0:W-:Y:S04]  /*2840*/  STS.128 [R225+0x10], R124 ;  /* 0x0000107ce1007388 */ /* 0x0101e80000000c00 */
[----:B--2---:R0:W-:Y:S04]  /*2850*/  STS.128 [R225+0x20], R128 ;  /* 0x00002080e1007388 */ /* 0x0041e80000000c00 */
[----:B------:R0:W-:Y:S04]  /*2860*/  STS.128 [R225+0x30], R156 ;  /* 0x0000309ce1007388 */ /* 0x0001e80000000c00 */
[----:B------:R0:W-:Y:S04]  /*2870*/  STS.128 [R225+0x40], R160 ;  /* 0x000040a0e1007388 */ /* 0x0001e80000000c00 */
[----:B------:R0:W-:Y:S04]  /*2880*/  STS.128 [R225+0x50], R164 ;  /* 0x000050a4e1007388 */ /* 0x0001e80000000c00 */
[----:B------:R0:W-:Y:S01]  /*2890*/  STS.64 [R225+0x60], R132 ;  /* 0x00006084e1007388 */ /* 0x0001e20000000a00 */
[----:B------:R-:W-:Y:S05]  /*28a0*/  @!P1 BRA `(.L_x_1) ;  /* 0x0000000400209947 */ /* 0x000fea0003800000 */
[----:B0-----:R-:W-:Y:S01]  /*28b0*/  LEA R126, P1, R151, UR8, 0x2 ;  /* 0x00000008977e7c11 */ /* 0x001fe2000f8210ff */
[----:B------:R-:W-:-:S03]  /*28c0*/  IMAD.WIDE.U32 R132, R205, 0x4, R226 ;  /* 0x00000004cd847825 */ /* 0x000fc600078e00e2 */
[----:B------:R-:W-:Y:S01]  /*28d0*/  IADD3.X R127, PT, PT, R152, UR9, RZ, P1, !PT ;  /* 0x00000009987f7c10 */ /* 0x000fe20008ffe4ff */
[--C-:B------:R-:W-:Y:S02]  /*28e0*/  IMAD.WIDE.U32 R120, R206, 0x4, R226.reuse ;  /* 0x00000004ce787825 */ /* 0x100fe400078e00e2 */
[----:B------:R-:W2:Y:S01]  /*28f0*/  LDG.E.CONSTANT R132, desc[UR12][R132.64+-0x4] ;  /* 0xfffffc0c84847981 */ /* 0x000ea2000c1e9900 */
[----:B------:R-:W-:Y:S01]  /*2900*/  LEA R228, P1, R149, UR8, 0x2 ;  /* 0x0000000895e47c11 */ /* 0x000fe2000f8210ff */
[--C-:B------:R-:W-:Y:S02]  /*2910*/  IMAD.WIDE.U32 R122, R207, 0x4, R226.reuse ;  /* 0x00000004cf7a7825 */ /* 0x100fe400078e00e2 */
[----:B------:R-:W3:Y:S02]  /*2920*/  LDG.E.CONSTANT R120, desc[UR12][R120.64+-0x4] ;  /* 0xfffffc0c78787981 */ /* 0x000ee4000c1e9900 */
[--C-:B------:R-:W-:Y:S02]  /*2930*/  IMAD.WIDE.U32 R124, R208, 0x4, R226.reuse ;  /* 0x00000004d07c7825 */ /* 0x100fe400078e00e2 */
[----:B------:R0:W2:Y:S02]  /*2940*/  LDG.E.CONSTANT R133, desc[UR12][R126.64] ;  /* 0x0000000c7e857981 */ /* 0x0000a4000c1e9900 */
[----:B------:R-:W-:-:S04]  /*2950*/  IMAD.WIDE.U32 R128, R210, 0x4, R226 ;  /* 0x00000004d2807825 */ /* 0x000fc800078e00e2 */
[----:B------:R-:W-:-:S04]  /*2960*/  IMAD.WIDE.U32 R130, R211, 0x4, R226 ;  /* 0x00000004d3827825 */ /* 0x000fc800078e00e2 */
[----:B------:R-:W-:-:S04]  /*2970*/  IMAD.WIDE.U32 R156, R212, 0x4, R226 ;  /* 0x00000004d49c7825 */ /* 0x000fc800078e00e2 */
[----:B------:R-:W-:-:S04]  /*2980*/  IMAD.WIDE.U32 R158, R213, 0x4, R226 ;  /* 0x00000004d59e7825 */ /* 0x000fc800078e00e2 */
[----:B------:R-:W-:-:S04]  /*2990*/  IMAD.WIDE.U32 R160, R214, 0x4, R226 ;  /* 0x00000004d6a07825 */ /* 0x000fc800078e00e2 */
[----:B------:R-:W-:-:S04]  /*29a0*/  IMAD.WIDE.U32 R162, R215, 0x4, R226 ;  /* 0x00000004d7a27825 */ /* 0x000fc800078e00e2 */
[----:B------:R-:W-:-:S04]  /*29b0*/  IMAD.WIDE.U32 R164, R216, 0x4, R226 ;  /* 0x00000004d8a47825 */ /* 0x000fc800078e00e2 */
[--C-:B------:R-:W-:Y:S01]  /*29c0*/  IMAD.WIDE.U32 R166, R217, 0x4, R226.reuse ;  /* 0x00000004d9a67825 */ /* 0x100fe200078e00e2 */
[----:B------:R-:W-:Y:S01]  /*29d0*/  IADD3.X R229, PT, PT, R150, UR9, RZ, P1, !PT ;  /* 0x0000000996e57c10 */ /* 0x000fe20008ffe4ff */
[----:B------:R-:W3:Y:S02]  /*29e0*/  LDG.E.CONSTANT R122, desc[UR12][R122.64+-0x4] ;  /* 0xfffffc0c7a7a7981 */ /* 0x000ee4000c1e9900 */
[----:B0-----:R-:W-:Y:S01]  /*29f0*/  IMAD.WIDE.U32 R126, R209, 0x4, R226 ;  /* 0x00000004d17e7825 */ /* 0x001fe200078e00e2 */
[----:B------:R-:W-:Y:S01]  /*2a00*/  LEA R226, P2, R147, UR8, 0x2 ;  /* 0x0000000893e27c11 */ /* 0x000fe2000f8410ff */
[----:B------:R0:W3:Y:S01]  /*2a10*/  LDG.E.CONSTANT R121, desc[UR12][R228.64] ;  /* 0x0000000ce4797981 */ /* 0x0000e2000c1e9900 */
[----:B------:R-:W-:Y:S02]  /*2a20*/  LEA R230, P1, R145, UR8, 0x2 ;  /* 0x0000000891e67c11 */ /* 0x000fe4000f8210ff */
[----:B------:R-:W-:Y:S01]  /*2a30*/  IADD3.X R227, PT, PT, R148, UR9, RZ, P2, !PT ;  /* 0x0000000994e37c10 */ /* 0x000fe200097fe4ff */
[----:B------:R-:W4:Y:S01]  /*2a40*/  LDG.E.CONSTANT R124, desc[UR12][R124.64+-0x4] ;  /* 0xfffffc0c7c7c7981 */ /* 0x000f22000c1e9900 */
[----:B------:R-:W-:-:S03]  /*2a50*/  IADD3.X R231, PT, PT, R146, UR9, RZ, P1, !PT ;  /* 0x0000000992e77c10 */ /* 0x000fc60008ffe4ff */
[----:B------:R1:W3:Y:S01]  /*2a60*/  LDG.E.CONSTANT R123, desc[UR12][R226.64] ;  /* 0x0000000ce27b7981 */ /* 0x0002e2000c1e9900 */
[----:B0-----:R-:W-:-:S03]  /*2a70*/  LEA R228, P2, R143, UR8, 0x2 ;  /* 0x000000088fe47c11 */ /* 0x001fc6000f8410ff */
[----:B------:R-:W4:Y:S01]  /*2a80*/  LDG.E.CONSTANT R126, desc[UR12][R126.64+-0x4] ;  /* 0xfffffc0c7e7e7981 */ /* 0x000f22000c1e9900 */
[----:B------:R-:W-:-:S03]  /*2a90*/  IADD3.X R229, PT, PT, R144, UR9, RZ, P2, !PT ;  /* 0x0000000990e57c10 */ /* 0x000fc600097fe4ff */
[----:B------:R0:W4:Y:S01]  /*2aa0*/  LDG.E.CONSTANT R125, desc[UR12][R230.64] ;  /* 0x0000000ce67d7981 */ /* 0x000122000c1e9900 */
[----:B-1----:R-:W-:-:S03]  /*2ab0*/  LEA R226, P1, R141, UR8, 0x2 ;  /* 0x000000088de27c11 */ /* 0x002fc6000f8210ff */
[----:B------:R-:W4:Y:S01]  /*2ac0*/  LDG.E.CONSTANT R128, desc[UR12][R128.64+-0x4] ;  /* 0xfffffc0c80807981 */ /* 0x000f22000c1e9900 */
[----:B------:R-:W-:-:S03]  /*2ad0*/  IADD3.X R227, PT, PT, R142, UR9, RZ, P1, !PT ;  /* 0x000000098ee37c10 */ /* 0x000fc60008ffe4ff */
[----:B------:R1:W4:Y:S01]  /*2ae0*/  LDG.E.CONSTANT R127, desc[UR12][R228.64] ;  /* 0x0000000ce47f7981 */ /* 0x000322000c1e9900 */
[----:B0-----:R-:W-:-:S03]  /*2af0*/  LEA R230, P2, R0, UR8, 0x2 ;  /* 0x0000000800e67c11 */ /* 0x001fc6000f8410ff */
[----:B------:R-:W4:Y:S01]  /*2b00*/  LDG.E.CONSTANT R130, desc[UR12][R130.64+-0x4] ;  /* 0xfffffc0c82827981 */ /* 0x000f22000c1e9900 */
[----:B------:R-:W-:-:S03]  /*2b10*/  IADD3.X R231, PT, PT, R140, UR9, RZ, P2, !PT ;  /* 0x000000098ce77c10 */ /* 0x000fc600097fe4ff */
[----:B------:R0:W4:Y:S01]  /*2b20*/  LDG.E.CONSTANT R129, desc[UR12][R226.64] ;  /* 0x0000000ce2817981 */ /* 0x000122000c1e9900 */
[----:B-1----:R-:W-:-:S03]  /*2b30*/  LEA R228, P1, R2, UR8, 0x2 ;  /* 0x0000000802e47c11 */ /* 0x002fc6000f8210ff */
[----:B------:R-:W4:Y:S01]  /*2b40*/  LDG.E.CONSTANT R156, desc[UR12][R156.64+-0x4] ;  /* 0xfffffc0c9c9c7981 */ /* 0x000f22000c1e9900 */
[----:B------:R-:W-:-:S03]  /*2b50*/  IADD3.X R229, PT, PT, R139, UR9, RZ, P1, !PT ;  /* 0x000000098be57c10 */ /* 0x000fc60008ffe4ff */
[----:B------:R-:W4:Y:S01]  /*2b60*/  LDG.E.CONSTANT R158, desc[UR12][R158.64+-0x4] ;  /* 0xfffffc0c9e9e7981 */ /* 0x000f22000c1e9900 */
[----:B0-----:R-:W-:Y:S02]  /*2b70*/  LEA R226, P2, R3, UR8, 0x2 ;  /* 0x0000000803e27c11 */ /* 0x001fe4000f8410ff */
[----:B------:R-:W-:Y:S01]  /*2b80*/  LEA R232, P1, R116, UR8, 0x2 ;  /* 0x0000000874e87c11 */ /* 0x000fe2000f8210ff */
[----:B------:R0:W4:Y:S01]  /*2b90*/  LDG.E.CONSTANT R131, desc[UR12][R230.64] ;  /* 0x0000000ce6837981 */ /* 0x000122000c1e9900 */
[----:B------:R-:W-:Y:S02]  /*2ba0*/  IADD3.X R227, PT, PT, R138, UR9, RZ, P2, !PT ;  /* 0x000000098ae37c10 */ /* 0x000fe400097fe4ff */
[----:B------:R-:W-:Y:S01]  /*2bb0*/  IADD3.X R233, PT, PT, R137, UR9, RZ, P1, !PT ;  /* 0x0000000989e97c10 */ /* 0x000fe20008ffe4ff */
[----:B------:R1:W4:Y:S04]  /*2bc0*/  LDG.E.CONSTANT R157, desc[UR12][R228.64] ;  /* 0x0000000ce49d7981 */ /* 0x000328000c1e9900 */
[----:B------:R1:W4:Y:S01]  /*2bd0*/  LDG.E.CONSTANT R159, desc[UR12][R226.64] ;  /* 0x0000000ce29f7981 */ /* 0x000322000c1e9900 */
[----:B0-----:R-:W-:-:S03]  /*2be0*/  LEA R230, P2, R117, UR8, 0x2 ;  /* 0x0000000875e67c11 */ /* 0x001fc6000f8410ff */
[----:B------:R-:W4:Y:S01]  /*2bf0*/  LDG.E.CONSTANT R160, desc[UR12][R160.64+-0x4] ;  /* 0xfffffc0ca0a07981 */ /* 0x000f22000c1e9900 */
[----:B-1----:R-:W-:-:S03]  /*2c00*/  LEA R228, P3, R118, UR8, 0x2 ;  /* 0x0000000876e47c11 */ /* 0x002fc6000f8610ff */
[----:B------:R-:W4:Y:S01]  /*2c10*/  LDG.E.CONSTANT R162, desc[UR12][R162.64+-0x4] ;  /* 0xfffffc0ca2a27981 */ /* 0x000f22000c1e9900 */
[----:B------:R-:W-:Y:S02]  /*2c20*/  LEA R226, P1, R119, UR8, 0x2 ;  /* 0x0000000877e27c11 */ /* 0x000fe4000f8210ff */
[----:B------:R-:W-:Y:S01]  /*2c30*/  IADD3.X R231, PT, PT, R136, UR9, RZ, P2, !PT ;  /* 0x0000000988e77c10 */ /* 0x000fe200097fe4ff */
[----:B------:R-:W4:Y:S01]  /*2c40*/  LDG.E.CONSTANT R164, desc[UR12][R164.64+-0x4] ;  /* 0xfffffc0ca4a47981 */ /* 0x000f22000c1e9900 */
[----:B------:R-:W-:Y:S02]  /*2c50*/  IADD3.X R229, PT, PT, R135, UR9, RZ, P3, !PT ;  /* 0x0000000987e57c10 */ /* 0x000fe40009ffe4ff */
[----:B------:R-:W-:Y:S01]  /*2c60*/  IADD3.X R227, PT, PT, R134, UR9, RZ, P1, !PT ;  /* 0x0000000986e37c10 */ /* 0x000fe20008ffe4ff */
[----:B------:R-:W4:Y:S04]  /*2c70*/  LDG.E.CONSTANT R166, desc[UR12][R166.64+-0x4] ;  /* 0xfffffc0ca6a67981 */ /* 0x000f28000c1e9900 */
[----:B------:R-:W4:Y:S04]  /*2c80*/  LDG.E.CONSTANT R161, desc[UR12][R232.64] ;  /* 0x0000000ce8a17981 */ /* 0x000f28000c1e9900 */
[----:B------:R-:W4:Y:S04]  /*2c90*/  LDG.E.CONSTANT R163, desc[UR12][R230.64] ;  /* 0x0000000ce6a37981 */ /* 0x000f28000c1e9900 */
[----:B------:R-:W4:Y:S04]  /*2ca0*/  LDG.E.CONSTANT R165, desc[UR12][R228.64] ;  /* 0x0000000ce4a57981 */ /* 0x000f28000c1e9900 */
[----:B------:R-:W4:Y:S04]  /*2cb0*/  LDG.E.CONSTANT R167, desc[UR12][R226.64] ;  /* 0x0000000ce2a77981 */ /* 0x000f28000c1e9900 */
[----:B--2---:R1:W-:Y:S04]  /*2cc0*/  STS.64 [R225+0x68], R132 ;  /* 0x00006884e1007388 */ /* 0x0043e80000000a00 */
[----:B---3--:R1:W-:Y:S04]  /*2cd0*/  STS.128 [R225+0x70], R120 ;  /* 0x00007078e1007388 */ /* 0x0083e80000000c00 */
[----:B----4-:R1:W-:Y:S04]  /*2ce0*/  STS.128 [R225+0x80], R124 ;  /* 0x0000807ce1007388 */ /* 0x0103e80000000c00 */
[----:B------:R1:W-:Y:S04]  /*2cf0*/  STS.128 [R225+0x90], R128 ;  /* 0x00009080e1007388 */ /* 0x0003e80000000c00 */
[----:B------:R1:W-:Y:S04]  /*2d00*/  STS.128 [R225+0xa0], R156 ;  /* 0x0000a09ce1007388 */ /* 0x0003e80000000c00 */
[----:B------:R1:W-:Y:S04]  /*2d10*/  STS.128 [R225+0xb0], R160 ;  /* 0x0000b0a0e1007388 */ /* 0x0003e80000000c00 */
[----:B------:R1:W-:Y:S02]  /*2d20*/  STS.128 [R225+0xc0], R164 ;  /* 0x0000c0a4e1007388 */ /* 0x0003e40000000c00 */
.L_x_1:
[----:B------:R-:W-:Y:S05]  /*2d30*/  BSYNC.RECONVERGENT B0 ;  /* 0x0000000000007941 */ /* 0x000fea0003800200 */
.L_x_0:
[----:B------:R-:W2:Y:S01]  /*2d40*/  S2UR UR10, SR_CgaCtaId ;  /* 0x00000000000a79c3 */ /* 0x000ea20000008800 */
[----:B------:R-:W-:Y:S01]  /*2d50*/  UMOV UR7, 0x400 ;  /* 0x0000040000077882 */ /* 0x000fe20000000000 */
[----:B------:R-:W-:Y:S02]  /*2d60*/  UIADD3 UR8, UP0, UPT, UR8, 0x8, URZ ;  /* 0x0000000808087890 */ /* 0x000fe4000ff1e0ff */
[----:B------:R-:W-:Y:S02]  /*2d70*/  UIADD3 UR7, UPT, UPT, UR7, 0xaf8, URZ ;  /* 0x00000af807077890 */ /* 0x000fe4000fffe0ff */
[----:B------:R-:W-:Y:S02]  /*2d80*/  UIADD3 UR4, UPT, UPT, UR4, 0x1, URZ ;  /* 0x0000000104047890 */ /* 0x000fe4000fffe0ff */
[----:B------:R-:W-:Y:S02]  /*2d90*/  UIADD3.X UR9, UPT, UPT, URZ, UR9, URZ, UP0, !UPT ;  /* 0x00000009ff097290 */ /* 0x000fe400087fe4ff */
[----:B------:R-:W-:-:S02]  /*2da0*/  UISETP.NE.AND UP0, UPT, UR4, 0x40, UPT ;  /* 0x000000400400788c */ /* 0x000fc4000bf05270 */
[----:B--2---:R-:W-:-:S06]  /*2db0*/  ULEA UR7, UR10, UR7, 0x18 ;  /* 0x000000070a077291 */ /* 0x004fcc000f8ec0ff */
[----:B01----:R-:W-:-:S05]  /*2dc0*/  LEA R159, R191, UR7, 0x2 ;  /* 0x00000007bf9f7c11 */ /* 0x003fca000f8e10ff */
[----:B-----5:R-:W-:Y:S04]  /*2dd0*/  STS [R159], R224 ;  /* 0x000000e09f007388 */ /* 0x020fe80000000800 */
[----:B------:R-:W-:Y:S04]  /*2de0*/  STS [R159+0x380], R223 ;  /* 0x000380df9f007388 */ /* 0x000fe80000000800 */
[----:B------:R-:W-:Y:S01]  /*2df0*/  @!P0 STS [R159+0x700], R222 ;  /* 0x000700de9f008388 */ /* 0x000fe20000000800 */
[----:B------:R-:W-:Y:S01]  /*2e00*/  BAR.SYNC.DEFER_BLOCKING 0x0 ;  /* 0x0000000000007b1d */ /* 0x000fe20000010000 */
[----:B------:R-:W-:-:S04]  /*2e10*/  IADD3 R220, P0, PT, R220, 0x800, RZ ;  /* 0x00000800dcdc7810 */ /* 0x000fc80007f1e0ff */
[----:B------:R-:W-:Y:S01]  /*2e20*/  IADD3.X R221, PT, PT, RZ, R221, RZ, P0, !PT ;  /* 0x000000ddffdd7210 */ /* 0x000fe200007fe4ff */
[----:B------:R-:W-:Y:S04]  /*2e30*/  LDS.64 R120, [R193+UR5] ;  /* 0x00000005c1787984 */ /* 0x000fe80008000a00 */
[----:B------:R-:W0:Y:S04]  /*2e40*/  LDS.64 R162, [R192+UR6] ;  /* 0x00000006c0a27984 */ /* 0x000e280008000a00 */
[----:B------:R-:W1:Y:S04]  /*2e50*/  LDS.64 R122, [R193+UR5+0x1b0] ;  /* 0x0001b005c17a7984 */ /* 0x000e680008000a00 */
[----:B------:R-:W2:Y:S04]  /*2e60*/  LDS.64 R124, [R193+UR5+0x360] ;  /* 0x00036005c17c7984 */ /* 0x000ea80008000a00 */
[----:B------:R-:W3:Y:S04]  /*2e70*/  LDS.64 R126, [R193+UR5+0x510] ;  /* 0x00051005c17e7984 */ /* 0x000ee80008000a00 */
[----:B------:R-:W4:Y:S04]  /*2e80*/  LDS.64 R128, [R193+UR5+0x6c0] ;  /* 0x0006c005c1807984 */ /* 0x000f280008000a00 */
[----:B------:R-:W4:Y:S04]  /*2e90*/  LDS.64 R130, [R193+UR5+0x870] ;  /* 0x00087005c1827984 */ /* 0x000f280008000a00 */
[----:B------:R-:W4:Y:S04]  /*2ea0*/  LDS.64 R132, [R193+UR5+0xa20] ;  /* 0x000a2005c1847984 */ /* 0x000f280008000a00 */
[----:B------:R-:W4:Y:S04]  /*2eb0*/  LDS.64 R156, [R192+UR6+0x80] ;  /* 0x00008006c09c7984 */ /* 0x000f280008000a00 */
[----:B------:R-:W4:Y:S04]  /*2ec0*/  LDS.64 R158, [R192+UR6+0x180] ;  /* 0x00018006c09e7984 */ /* 0x000f280008000a00 */
[----:B------:R-:W4:Y:S01]  /*2ed0*/  LDS.64 R160, [R192+UR6+0x100] ;  /* 0x00010006c0a07984 */ /* 0x000f220008000a00 */
[C---:B0-----:R-:W-:Y:S01]  /*2ee0*/  FFMA R100, R120.reuse, R162, R100 ;  /* 0x000000a278647223 */ /* 0x041fe20000000064 */
[-C--:B------:R-:W-:Y:S01]  /*2ef0*/  FFMA R101, R120, R163.reuse, R101 ;  /* 0x000000a378657223 */ /* 0x080fe20000000065 */
[----:B-1----:R-:W-:Y:S01]  /*2f00*/  FFMA R102, R162, R122, R102 ;  /* 0x0000007aa2667223 */ /* 0x002fe20000000066 */
[-C--:B------:R-:W-:Y:S01]  /*2f10*/  FFMA R103, R122, R163.reuse, R103 ;  /* 0x000000a37a677223 */ /* 0x080fe20000000067 */
[----:B--2---:R-:W-:Y:S01]  /*2f20*/  FFMA R96, R162, R124, R96 ;  /* 0x0000007ca2607223 */ /* 0x004fe20000000060 */
[----:B------:R-:W-:-:S03]  /*2f30*/  FFMA R97, R124, R163, R97 ;  /* 0x000000a37c617223 */ /* 0x000fc60000000061 */
[----:B------:R-:W-:Y:S01]  /*2f40*/  STL.128 [R1], R100 ;  /* 0x0000006401007387 */ /* 0x000fe20000100c00 */
[----:B---3--:R-:W-:Y:S01]  /*2f50*/  FFMA R98, R162, R126, R98 ;  /* 0x0000007ea2627223 */ /* 0x008fe20000000062 */
[-C--:B------:R-:W-:Y:S01]  /*2f60*/  FFMA R99, R126, R163.reuse, R99 ;  /* 0x000000a37e637223 */ /* 0x080fe20000000063 */
[----:B----4-:R-:W-:Y:S01]  /*2f70*/  FFMA R52, R162, R128, R52 ;  /* 0x00000080a2347223 */ /* 0x010fe20000000034 */
[----:B------:R-:W-:-:S03]  /*2f80*/  FFMA R53, R128, R163, R53 ;  /* 0x000000a380357223 */ /* 0x000fc60000000035 */
[----:B------:R-:W-:Y:S01]  /*2f90*/  STL.128 [R1+0x10], R96 ;  /* 0x0000106001007387 */ /* 0x000fe20000100c00 */
[----:B------:R-:W-:Y:S01]  /*2fa0*/  FFMA R54, R162, R130, R54 ;  /* 0x00000082a2367223 */ /* 0x000fe20000000036 */
[-C--:B------:R-:W-:Y:S01]  /*2fb0*/  FFMA R55, R130, R163.reuse, R55 ;  /* 0x000000a382377223 */ /* 0x080fe20000000037 */
[----:B------:R-:W-:Y:S01]  /*2fc0*/  FFMA R104, R162, R132, R104 ;  /* 0x00000084a2687223 */ /* 0x000fe20000000068 */
[----:B------:R-:W-:-:S03]  /*2fd0*/  FFMA R105, R132, R163, R105 ;  /* 0x000000a384697223 */ /* 0x000fc60000000069 */
[----:B------:R-:W-:Y:S01]  /*2fe0*/  STL.128 [R1+0x20], R52 ;  /* 0x0000203401007387 */ /* 0x000fe20000100c00 */
[----:B------:R-:W-:Y:S01]  /*2ff0*/  FFMA R106, R120, R156, R106 ;  /* 0x0000009c786a7223 */ /* 0x000fe2000000006a */
[C---:B------:R-:W-:Y:S02]  /*3000*/  FFMA R92, R156.reuse, R122, R92 ;  /* 0x0000007a9c5c7223 */ /* 0x040fe4000000005c */
[----:B------:R-:W0:Y:S01]  /*3010*/  LDS.64 R162, [R192+UR6+0x200] ;  /* 0x00020006c0a27984 */ /* 0x000e220008000a00 */
[C---:B------:R-:W-:Y:S01]  /*3020*/  FFMA R94, R156.reuse, R124, R94 ;  /* 0x0000007c9c5e7223 */ /* 0x040fe2000000005e */
[C---:B------:R-:W-:Y:S01]  /*3030*/  FFMA R64, R156.reuse, R126, R64 ;  /* 0x0000007e9c407223 */ /* 0x040fe20000000040 */
[C---:B------:R-:W-:Y:S01]  /*3040*/  FFMA R66, R156.reuse, R128, R66 ;  /* 0x000000809c427223 */ /* 0x040fe20000000042 */
[C---:B------:R-:W-:Y:S01]  /*3050*/  FFMA R36, R156.reuse, R130, R36 ;  /* 0x000000829c247223 */ /* 0x040fe20000000024 */
[----:B------:R-:W-:Y:S01]  /*3060*/  FFMA R38, R156, R132, R38 ;  /* 0x000000849c267223 */ /* 0x000fe20000000026 */
[-C--:B------:R-:W-:Y:S01]  /*3070*/  FFMA R107, R120, R157.reuse, R107 ;  /* 0x0000009d786b7223 */ /* 0x080fe2000000006b */
[-C--:B------:R-:W-:Y:S01]  /*3080*/  FFMA R93, R122, R157.reuse, R93 ;  /* 0x0000009d7a5d7223 */ /* 0x080fe2000000005d */
[-C--:B------:R-:W-:Y:S01]  /*3090*/  FFMA R95, R124, R157.reuse, R95 ;  /* 0x0000009d7c5f7223 */ /* 0x080fe2000000005f */
[-C--:B------:R-:W-:Y:S01]  /*30a0*/  FFMA R65, R126, R157.reuse, R65 ;  /* 0x0000009d7e417223 */ /* 0x080fe20000000041 */
[-C--:B------:R-:W-:Y:S01]  /*30b0*/  FFMA R67, R128, R157.reuse, R67 ;  /* 0x0000009d80437223 */ /* 0x080fe20000000043 */
[-C--:B------:R-:W-:Y:S01]  /*30c0*/  FFMA R37, R130, R157.reuse, R37 ;  /* 0x0000009d82257223 */ /* 0x080fe20000000025 */
[----:B------:R-:W-:Y:S01]  /*30d0*/  FFMA R39, R132, R157, R39 ;  /* 0x0000009d84277223 */ /* 0x000fe20000000027 */
[----:B------:R-:W-:Y:S01]  /*30e0*/  FFMA R26, R120, R158, R26 ;  /* 0x0000009e781a7223 */ /* 0x000fe2000000001a */
[C---:B------:R-:W-:Y:S01]  /*30f0*/  FFMA R84, R158.reuse, R122, R84 ;  /* 0x0000007a9e547223 */ /* 0x040fe20000000054 */
        /* <DEDUP_REMOVED lines=12> */
[----:B------:R-:W1:Y:S01]  /*31c0*/  LDS.64 R156, [R192+UR6+0x280] ;  /* 0x00028006c09c7984 */ /* 0x000e620008000a00 */
[----:B------:R-:W-:Y:S01]  /*31d0*/  FFMA R112, R120, R160, R112 ;  /* 0x000000a078707223 */ /* 0x000fe20000000070 */
[C---:B------:R-:W-:Y:S01]  /*31e0*/  FFMA R114, R160.reuse, R122, R114 ;  /* 0x0000007aa0727223 */ /* 0x040fe20000000072 */
[C---:B------:R-:W-:Y:S01]  /*31f0*/  FFMA R88, R160.reuse, R124, R88 ;  /* 0x0000007ca0587223 */ /* 0x040fe20000000058 */
[----:B------:R-:W2:Y:S01]  /*3200*/  LDS.64 R158, [R192+UR6+0x380] ;  /* 0x00038006c09e7984 */ /* 0x000ea20008000a00 */
[C---:B------:R-:W-:Y:S01]  /*3210*/  FFMA R90, R160.reuse, R126, R90 ;  /* 0x0000007ea05a7223 */ /* 0x040fe2000000005a */
[C---:B------:R-:W-:Y:S01]  /*3220*/  FFMA R48, R160.reuse, R128, R48 ;  /* 0x00000080a0307223 */ /* 0x040fe20000000030 */
[C---:B------:R-:W-:Y:S01]  /*3230*/  FFMA R50, R160.reuse, R130, R50 ;  /* 0x00000082a0327223 */ /* 0x040fe20000000032 */
[----:B------:R-:W-:Y:S01]  /*3240*/  STL.128 [R1+0x30], R104 ;  /* 0x0000306801007387 */ /* 0x000fe20000100c00 */
[----:B------:R-:W-:Y:S01]  /*3250*/  FFMA R24, R160, R132, R24 ;  /* 0x00000084a0187223 */ /* 0x000fe20000000018 */
[-C--:B------:R-:W-:Y:S01]  /*3260*/  FFMA R113, R120, R161.reuse, R113 ;  /* 0x000000a178717223 */ /* 0x080fe20000000071 */
[-C--:B------:R-:W-:Y:S01]  /*3270*/  FFMA R115, R122, R161.reuse, R115 ;  /* 0x000000a17a737223 */ /* 0x080fe20000000073 */
[----:B------:R-:W-:Y:S01]  /*3280*/  FFMA R89, R124, R161, R89 ;  /* 0x000000a17c597223 */ /* 0x000fe20000000059 */
[----:B0-----:R-:W-:Y:S01]  /*3290*/  FFMA R108, R120, R162, R108 ;  /* 0x000000a2786c7223 */ /* 0x001fe2000000006c */
        /* <DEDUP_REMOVED lines=13> */
[-C--:B------:R-:W-:Y:S01]  /*3370*/  FFMA R91, R126, R161.reuse, R91 ;  /* 0x000000a17e5b7223 */ /* 0x080fe2000000005b */
[----:B------:R-:W0:Y:S01]  /*3380*/  LDS.64 R162, [R192+UR6+0x400] ;  /* 0x00040006c0a27984 */ /* 0x000e220008000a00 */
[-C--:B------:R-:W-:Y:S01]  /*3390*/  FFMA R49, R128, R161.reuse, R49 ;  /* 0x000000a180317223 */ /* 0x080fe20000000031 */
[-C--:B------:R-:W-:Y:S01]  /*33a0*/  FFMA R51, R130, R161.reuse, R51 ;  /* 0x000000a182337223 */ /* 0x080fe20000000033 */
[----:B------:R-:W-:Y:S01]  /*33b0*/  FFMA R25, R132, R161, R25 ;  /* 0x000000a184197223 */ /* 0x000fe20000000019 */
[----:B------:R-:W-:Y:S04]  /*33c0*/  STL.128 [R1+0x40], R92 ;  /* 0x0000405c01007387 */ /* 0x000fe80000100c00 */
[----:B------:R-:W3:Y:S01]  /*33d0*/  LDS.64 R160, [R192+UR6+0x300] ;  /* 0x00030006c0a07984 */ /* 0x000ee20008000a00 */
[----:B-1----:R-:W-:Y:S01]  /*33e0*/  FFMA R22, R120, R156, R22 ;  /* 0x0000009c78167223 */ /* 0x002fe20000000016 */
        /* <DEDUP_REMOVED lines=13> */
[C---:B--2---:R-:W-:Y:S01]  /*34c0*/  FFMA R18, R120.reuse, R158, R18 ;  /* 0x0000009e78127223 */ /* 0x044fe20000000012 */
[-C--:B------:R-:W-:Y:S01]  /*34d0*/  FFMA R19, R120, R159.reuse, R19 ;  /* 0x0000009f78137223 */ /* 0x080fe20000000013 */
[----:B------:R-:W-:Y:S01]  /*34e0*/  FFMA R68, R158, R122, R68 ;  /* 0x0000007a9e447223 */ /* 0x000fe20000000044 */
        /* <DEDUP_REMOVED lines=10> */
[----:B------:R-:W-:Y:S01]  /*3590*/  FFMA R11, R132, R159, R11 ;  /* 0x0000009f840b7223 */ /* 0x000fe2000000000b */
[C---:B0-----:R-:W-:Y:S01]  /*35a0*/  FFMA R100, R162.reuse, R121, R100 ;  /* 0x00000079a2647223 */ /* 0x041fe20000000064 */
[C---:B------:R-:W-:Y:S01]  /*35b0*/  FFMA R102, R162.reuse, R123, R102 ;  /* 0x0000007ba2667223 */ /* 0x040fe20000000066 */
[C---:B------:R-:W-:Y:S01]  /*35c0*/  FFMA R96, R162.reuse, R125, R96 ;  /* 0x0000007da2607223 */ /* 0x040fe20000000060 */
[C---:B------:R-:W-:Y:S01]  /*35d0*/  FFMA R98, R162.reuse, R127, R98 ;  /* 0x0000007fa2627223 */ /* 0x040fe20000000062 */
[C---:B------:R-:W-:Y:S01]  /*35e0*/  FFMA R52, R162.reuse, R129, R52 ;  /* 0x00000081a2347223 */ /* 0x040fe20000000034 */
[C---:B------:R-:W-:Y:S01]  /*35f0*/  FFMA R54, R162.reuse, R131, R54 ;  /* 0x00000083a2367223 */ /* 0x040fe20000000036 */
        /* <DEDUP_REMOVED lines=8> */
[----:B------:R-:W0:Y:S01]  /*3680*/  LDS.64 R156, [R192+UR6+0x480] ;  /* 0x00048006c09c7984 */ /* 0x000e220008000a00 */
[----:B---3--:R-:W-:Y:S01]  /*3690*/  FFMA R12, R120, R160, R12 ;  /* 0x000000a0780c7223 */ /* 0x008fe2000000000c */
[C---:B------:R-:W-:Y:S01]  /*36a0*/  FFMA R14, R160.reuse, R122, R14 ;  /* 0x0000007aa00e7223 */ /* 0x040fe2000000000e */
[C---:B------:R-:W-:Y:S01]  /*36b0*/  FFMA R72, R160.reuse, R124, R72 ;  /* 0x0000007ca0487223 */ /* 0x040fe20000000048 */
[----:B------:R-:W1:Y:S01]  /*36c0*/  LDS.64 R158, [R192+UR6+0x500] ;  /* 0x00050006c09e7984 */ /* 0x000e620008000a00 */
[C---:B------:R-:W-:Y:S01]  /*36d0*/  FFMA R74, R160.reuse, R126, R74 ;  /* 0x0000007ea04a7223 */ /* 0x040fe2000000004a */
[C---:B------:R-:W-:Y:S01]  /*36e0*/  FFMA R40, R160.reuse, R128, R40 ;  /* 0x00000080a0287223 */ /* 0x040fe20000000028 */
[C---:B------:R-:W-:Y:S01]  /*36f0*/  FFMA R42, R160.reuse, R130, R42 ;  /* 0x00000082a02a7223 */ /* 0x040fe2000000002a */
[----:B------:R-:W2:Y:S01]  /*3700*/  LDS.64 R162, [R192+UR6+0x580] ;  /* 0x00058006c0a27984 */ /* 0x000ea20008000a00 */
[----:B------:R-:W-:Y:S01]  /*3710*/  FFMA R16, R160, R132, R16 ;  /* 0x00000084a0107223 */ /* 0x000fe20000000010 */
[-C--:B------:R-:W-:Y:S01]  /*3720*/  FFMA R13, R120, R161.reuse, R13 ;  /* 0x000000a1780d7223 */ /* 0x080fe2000000000d */
[-C--:B------:R-:W-:Y:S01]  /*3730*/  FFMA R15, R122, R161.reuse, R15 ;  /* 0x000000a17a0f7223 */ /* 0x080fe2000000000f */
[----:B------:R3:W-:Y:S01]  /*3740*/  STL.128 [R1+0x50], R64 ;  /* 0x0000504001007387 */ /* 0x0007e20000100c00 */
[-C--:B------:R-:W-:Y:S01]  /*3750*/  FFMA R73, R124, R161.reuse, R73 ;  /* 0x000000a17c497223 */ /* 0x080fe20000000049 */
[-C--:B------:R-:W-:Y:S01]  /*3760*/  FFMA R75, R126, R161.reuse, R75 ;  /* 0x000000a17e4b7223 */ /* 0x080fe2000000004b */
[-C--:B------:R-:W-:Y:S01]  /*3770*/  FFMA R41, R128, R161.reuse, R41 ;  /* 0x000000a180297223 */ /* 0x080fe20000000029 */
[----:B------:R4:W-:Y:S01]  /*3780*/  STL.128 [R1+0x60], R36 ;  /* 0x0000602401007387 */ /* 0x0009e20000100c00 */
[-C--:B------:R-:W-:Y:S01]  /*3790*/  FFMA R43, R130, R161.reuse, R43 ;  /* 0x000000a1822b7223 */ /* 0x080fe2000000002b */
[----:B------:R-:W-:-:S02]  /*37a0*/  FFMA R17, R132, R161, R17 ;  /* 0x000000a184117223 */ /* 0x000fc40000000011 */
[----:B------:R1:W-:Y:S04]  /*37b0*/  STL.128 [R1+0x70], R112 ;  /* 0x0000707001007387 */ /* 0x0003e80000100c00 */
[----:B------:R1:W-:Y:S04]  /*37c0*/  STL.128 [R1+0x80], R88 ;  /* 0x0000805801007387 */ /* 0x0003e80000100c00 */
[----:B------:R1:W-:Y:S04]  /*37d0*/  STL.128 [R1+0x90], R48 ;  /* 0x0000903001007387 */ /* 0x0003e80000100c00 */
[----:B------:R2:W-:Y:S04]  /*37e0*/  STL.128 [R1+0xa0], R24 ;  /* 0x0000a01801007387 */ /* 0x0005e80000100c00 */
[----:B------:R2:W-:Y:S04]  /*37f0*/  STL.128 [R1+0xb0], R84 ;  /* 0x0000b05401007387 */ /* 0x0005e80000100c00 */
[----:B------:R2:W-:Y:S01]  /*3800*/  STL.128 [R1+0xc0], R60 ;  /* 0x0000c03c01007387 */ /* 0x0005e20000100c00 */
[C---:B0-----:R-:W-:Y:S01]  /*3810*/  FFMA R106, R156.reuse, R121, R106 ;  /* 0x000000799c6a7223 */ /* 0x041fe2000000006a */
[C---:B------:R-:W-:Y:S01]  /*3820*/  FFMA R92, R156.reuse, R123, R92 ;  /* 0x0000007b9c5c7223 */ /* 0x040fe2000000005c */
[C---:B------:R-:W-:Y:S01]  /*3830*/  FFMA R94, R156.reuse, R125, R94 ;  /* 0x0000007d9c5e7223 */ /* 0x040fe2000000005e */
[----:B------:R0:W-:Y:S01]  /*3840*/  STL.128 [R1+0xd0], R32 ;  /* 0x0000d02001007387 */ /* 0x0001e20000100c00 */
[C---:B---3--:R-:W-:Y:S01]  /*3850*/  FFMA R64, R156.reuse, R127, R64 ;  /* 0x0000007f9c407223 */ /* 0x048fe20000000040 */
[C---:B------:R-:W-:Y:S01]  /*3860*/  FFMA R66, R156.reuse, R129, R66 ;  /* 0x000000819c427223 */ /* 0x040fe20000000042 */
[C---:B----4-:R-:W-:Y:S01]  /*3870*/  FFMA R36, R156.reuse, R131, R36 ;  /* 0x000000839c247223 */ /* 0x050fe20000000024 */
        /* <DEDUP_REMOVED lines=8> */
[C---:B-1----:R-:W-:Y:S01]  /*3900*/  FFMA R112, R158.reuse, R121, R112 ;  /* 0x000000799e707223 */ /* 0x042fe20000000070 */
[C---:B------:R-:W-:Y:S01]  /*3910*/  FFMA R114, R158.reuse, R123, R114 ;  /* 0x0000007b9e727223 */ /* 0x040fe20000000072 */
[C---:B------:R-:W-:Y:S01]  /*3920*/  FFMA R88, R158.reuse, R125, R88 ;  /* 0x0000007d9e587223 */ /* 0x040fe20000000058 */
[C---:B------:R-:W-:Y:S01]  /*3930*/  FFMA R90, R158.reuse, R127, R90 ;  /* 0x0000007f9e5a7223 */ /* 0x040fe2000000005a */
[C---:B------:R-:W-:Y:S01]  /*3940*/  FFMA R48, R158.reuse, R129, R48 ;  /* 0x000000819e307223 */ /* 0x040fe20000000030 */
[C---:B------:R-:W-:Y:S01]  /*3950*/  FFMA R50, R158.reuse, R131, R50 ;  /* 0x000000839e327223 */ /* 0x040fe20000000032 */
[----:B--2---:R-:W-:Y:S01]  /*3960*/  FFMA R24, R158, R133, R24 ;  /* 0x000000859e187223 */ /* 0x004fe20000000018 */
[----:B------:R-:W-:Y:S01]  /*3970*/  FFMA R113, R121, R159, R113 ;  /* 0x0000009f79717223 */ /* 0x000fe20000000071 */
[C---:B------:R-:W-:Y:S01]  /*3980*/  FFMA R115, R159.reuse, R123, R115 ;  /* 0x0000007b9f737223 */ /* 0x040fe20000000073 */
[C---:B------:R-:W-:Y:S01]  /*3990*/  FFMA R89, R159.reuse, R125, R89 ;  /* 0x0000007d9f597223 */ /* 0x040fe20000000059 */
[C---:B------:R-:W-:Y:S01]  /*39a0*/  FFMA R91, R159.reuse, R127, R91 ;  /* 0x0000007f9f5b7223 */ /* 0x040fe2000000005b */
[C---:B------:R-:W-:Y:S01]  /*39b0*/  FFMA R49, R159.reuse, R129, R49 ;  /* 0x000000819f317223 */ /* 0x040fe20000000031 */
[C---:B------:R-:W-:Y:S01]  /*39c0*/  FFMA R51, R159.reuse, R131, R51 ;  /* 0x000000839f337223 */ /* 0x040fe20000000033 */
[----:B------:R-:W-:Y:S01]  /*39d0*/  FFMA R25, R159, R133, R25 ;  /* 0x000000859f197223 */ /* 0x000fe20000000019 */
[C---:B------:R-:W-:Y:S01]  /*39e0*/  FFMA R26, R162.reuse, R121, R26 ;  /* 0x00000079a21a7223 */ /* 0x040fe2000000001a */
[C---:B------:R-:W-:Y:S01]  /*39f0*/  FFMA R84, R162.reuse, R123, R84 ;  /* 0x0000007ba2547223 */ /* 0x040fe20000000054 */
[C---:B------:R-:W-:Y:S01]  /*3a00*/  FFMA R86, R162.reuse, R125, R86 ;  /* 0x0000007da2567223 */ /* 0x040fe20000000056 */
[C---:B------:R-:W-:Y:S01]  /*3a10*/  FFMA R60, R162.reuse, R127, R60 ;  /* 0x0000007fa23c7223 */ /* 0x040fe2000000003c */
[C---:B------:R-:W-:Y:S01]  /*3a20*/  FFMA R62, R162.reuse, R129, R62 ;  /* 0x00000081a23e7223 */ /* 0x040fe2000000003e */
[C---:B0-----:R-:W-:Y:S01]  /*3a30*/  FFMA R32, R162.reuse, R131, R32 ;  /* 0x00000083a2207223 */ /* 0x041fe20000000020 */
        /* <DEDUP_REMOVED lines=8> */
[----:B------:R-:W0:Y:S04]  /*3ac0*/  LDS.64 R160, [R192+UR6+0x600] ;  /* 0x00060006c0a07984 */ /* 0x000e280008000a00 */
[----:B------:R-:W1:Y:S04]  /*3ad0*/  LDS.64 R158, [R192+UR6+0x680] ;  /* 0x00068006c09e7984 */ /* 0x000e680008000a00 */
[----:B------:R-:W2:Y:S04]  /*3ae0*/  LDS.64 R162, [R192+UR6+0x700] ;  /* 0x00070006c0a27984 */ /* 0x000ea80008000a00 */
[----:B------:R-:W3:Y:S04]  /*3af0*/  LDS.64 R156, [R192+UR6+0x780] ;  /* 0x00078006c09c7984 */ /* 0x000ee80008000a00 */
[----:B------:R0:W-:Y:S04]  /*3b00*/  STL.128 [R1+0xe0], R108 ;  /* 0x0000e06c01007387 */ /* 0x0001e80000100c00 */
        /* <DEDUP_REMOVED lines=8> */
[C---:B----4-:R-:W-:Y:S01]  /*3b90*/  FFMA R80, R160.reuse, R125, R80 ;  /* 0x0000007da0507223 */ /* 0x050fe20000000050 */
[----:B------:R0:W-:Y:S01]  /*3ba0*/  STL.128 [R1+0x150], R12 ;  /* 0x0001500c01007387 */ /* 0x0001e20000100c00 */
[C---:B------:R-:W-:Y:S01]  /*3bb0*/  FFMA R82, R160.reuse, R127, R82 ;  /* 0x0000007fa0527223 */ /* 0x040fe20000000052 */
[C---:B------:R-:W-:Y:S01]  /*3bc0*/  FFMA R44, R160.reuse, R129, R44 ;  /* 0x00000081a02c7223 */ /* 0x040fe2000000002c */
[C---:B------:R-:W-:Y:S01]  /*3bd0*/  FFMA R46, R160.reuse, R131, R46 ;  /* 0x00000083a02e7223 */ /* 0x040fe2000000002e */
[----:B------:R4:W-:Y:S01]  /*3be0*/  STL.128 [R1+0x160], R72 ;  /* 0x0001604801007387 */ /* 0x0009e20000100c00 */
[----:B-1----:R-:W-:Y:S01]  /*3bf0*/  FFMA R20, R160, R133, R20 ;  /* 0x00000085a0147223 */ /* 0x002fe20000000014 */
[----:B------:R-:W-:Y:S01]  /*3c00*/  FFMA R109, R121, R161, R109 ;  /* 0x000000a1796d7223 */ /* 0x000fe2000000006d */
[C---:B------:R-:W-:Y:S01]  /*3c10*/  FFMA R111, R161.reuse, R123, R111 ;  /* 0x0000007ba16f7223 */ /* 0x040fe2000000006f */
[----:B------:R1:W-:Y:S01]  /*3c20*/  STL.128 [R1+0x170], R40 ;  /* 0x0001702801007387 */ /* 0x0003e20000100c00 */
[C---:B------:R-:W-:Y:S01]  /*3c30*/  FFMA R81, R161.reuse, R125, R81 ;  /* 0x0000007da1517223 */ /* 0x040fe20000000051 */
[C---:B------:R-:W-:Y:S01]  /*3c40*/  FFMA R83, R161.reuse, R127, R83 ;  /* 0x0000007fa1537223 */ /* 0x040fe20000000053 */
[C---:B------:R-:W-:Y:S01]  /*3c50*/  FFMA R45, R161.reuse, R129, R45 ;  /* 0x00000081a12d7223 */ /* 0x040fe2000000002d */
[----:B------:R1:W-:Y:S01]  /*3c60*/  STL.128 [R1+0x180], R16 ;  /* 0x0001801001007387 */ /* 0x0003e20000100c00 */
[C---:B------:R-:W-:Y:S01]  /*3c70*/  FFMA R47, R161.reuse, R131, R47 ;  /* 0x00000083a12f7223 */ /* 0x040fe2000000002f */
[----:B------:R-:W-:Y:S01]  /*3c80*/  FFMA R21, R161, R133, R21 ;  /* 0x00000085a1157223 */ /* 0x000fe20000000015 */
[C---:B------:R-:W-:Y:S01]  /*3c90*/  FFMA R22, R158.reuse, R121, R22 ;  /* 0x000000799e167223 */ /* 0x040fe20000000016 */
[----:B------:R1:W-:Y:S01]  /*3ca0*/  STL.128 [R1+0x190], R68 ;  /* 0x0001904401007387 */ /* 0x0003e20000100c00 */
[C---:B--2---:R-:W-:Y:S01]  /*3cb0*/  FFMA R76, R158.reuse, R123, R76 ;  /* 0x0000007b9e4c7223 */ /* 0x044fe2000000004c */
[C---:B------:R-:W-:Y:S01]  /*3cc0*/  FFMA R78, R158.reuse, R125, R78 ;  /* 0x0000007d9e4e7223 */ /* 0x040fe2000000004e */
[C---:B---3--:R-:W-:Y:S01]  /*3cd0*/  FFMA R56, R158.reuse, R127, R56 ;  /* 0x0000007f9e387223 */ /* 0x048fe20000000038 */
[----:B------:R2:W-:Y:S01]  /*3ce0*/  STL.128 [R1+0x1a0], R4 ;  /* 0x0001a00401007387 */ /* 0x0005e20000100c00 */
[C---:B------:R-:W-:Y:S01]  /*3cf0*/  FFMA R58, R158.reuse, R129, R58 ;  /* 0x000000819e3a7223 */ /* 0x040fe2000000003a */
[C---:B------:R-:W-:Y:S01]  /*3d00*/  FFMA R28, R158.reuse, R131, R28 ;  /* 0x000000839e1c7223 */ /* 0x040fe2000000001c */
[----:B------:R-:W-:Y:S01]  /*3d10*/  FFMA R30, R158, R133, R30 ;  /* 0x000000859e1e7223 */ /* 0x000fe2000000001e */
[----:B------:R3:W-:Y:S01]  /*3d20*/  STL.128 [R1+0x1b0], R8 ;  /* 0x0001b00801007387 */ /* 0x0007e20000100c00 */
[----:B------:R-:W-:Y:S01]  /*3d30*/  FFMA R23, R121, R159, R23 ;  /* 0x0000009f79177223 */ /* 0x000fe20000000017 */
[C---:B------:R-:W-:Y:S01]  /*3d40*/  FFMA R77, R159.reuse, R123, R77 ;  /* 0x0000007b9f4d7223 */ /* 0x040fe2000000004d */
[C---:B------:R-:W-:Y:S01]  /*3d50*/  FFMA R79, R159.reuse, R125, R79 ;  /* 0x0000007d9f4f7223 */ /* 0x040fe2000000004f */
[C---:B------:R-:W-:Y:S01]  /*3d60*/  FFMA R57, R159.reuse, R127, R57 ;  /* 0x0000007f9f397223 */ /* 0x040fe20000000039 */
[C---:B------:R-:W-:Y:S01]  /*3d70*/  FFMA R59, R159.reuse, R129, R59 ;  /* 0x000000819f3b7223 */ /* 0x040fe2000000003b */
[C---:B------:R-:W-:Y:S01]  /*3d80*/  FFMA R29, R159.reuse, R131, R29 ;  /* 0x000000839f1d7223 */ /* 0x040fe2000000001d */
[----:B------:R-:W-:Y:S01]  /*3d90*/  FFMA R31, R159, R133, R31 ;  /* 0x000000859f1f7223 */ /* 0x000fe2000000001f */
[C---:B0-----:R-:W-:Y:S01]  /*3da0*/  FFMA R12, R162.reuse, R121, R12 ;  /* 0x00000079a20c7223 */ /* 0x041fe2000000000c */
[C---:B------:R-:W-:Y:S01]  /*3db0*/  FFMA R14, R162.reuse, R123, R14 ;  /* 0x0000007ba20e7223 */ /* 0x040fe2000000000e */
[C---:B----4-:R-:W-:Y:S01]  /*3dc0*/  FFMA R72, R162.reuse, R125, R72 ;  /* 0x0000007da2487223 */ /* 0x050fe20000000048 */
[C---:B------:R-:W-:Y:S01]  /*3dd0*/  FFMA R74, R162.reuse, R127, R74 ;  /* 0x0000007fa24a7223 */ /* 0x040fe2000000004a */
[C---:B-1----:R-:W-:Y:S01]  /*3de0*/  FFMA R40, R162.reuse, R129, R40 ;  /* 0x00000081a2287223 */ /* 0x042fe20000000028 */
        /* <DEDUP_REMOVED lines=10> */
[----:B------:R-:W-:Y:S01]  /*3e90*/  FFMA R19, R121, R157, R19 ;  /* 0x0000009d79137223 */ /* 0x000fe20000000013 */
[CC--:B------:R-:W-:Y:S01]  /*3ea0*/  FFMA R68, R156.reuse, R123.reuse, R68 ;  /* 0x0000007b9c447223 */ /* 0x0c0fe20000000044 */
[C---:B------:R-:W-:Y:S01]  /*3eb0*/  FFMA R69, R157.reuse, R123, R69 ;  /* 0x0000007b9d457223 */ /* 0x040fe20000000045 */
[CC--:B------:R-:W-:Y:S01]  /*3ec0*/  FFMA R70, R156.reuse, R125.reuse, R70 ;  /* 0x0000007d9c467223 */ /* 0x0c0fe20000000046 */
[C---:B------:R-:W-:Y:S01]  /*3ed0*/  FFMA R71, R157.reuse, R125, R71 ;  /* 0x0000007d9d477223 */ /* 0x040fe20000000047 */
[CC--:B--2---:R-:W-:Y:S01]  /*3ee0*/  FFMA R4, R156.reuse, R127.reuse, R4 ;  /* 0x0000007f9c047223 */ /* 0x0c4fe20000000004 */
[C---:B------:R-:W-:Y:S01]  /*3ef0*/  FFMA R5, R157.reuse, R127, R5 ;  /* 0x0000007f9d057223 */ /* 0x040fe20000000005 */
[CC--:B------:R-:W-:Y:S01]  /*3f00*/  FFMA R6, R156.reuse, R129.reuse, R6 ;  /* 0x000000819c067223 */ /* 0x0c0fe20000000006 */
[C---:B------:R-:W-:Y:S01]  /*3f10*/  FFMA R7, R157.reuse, R129, R7 ;  /* 0x000000819d077223 */ /* 0x040fe20000000007 */
[CC--:B---3--:R-:W-:Y:S01]  /*3f20*/  FFMA R8, R156.reuse, R131.reuse, R8 ;  /* 0x000000839c087223 */ /* 0x0c8fe20000000008 */
[C---:B------:R-:W-:Y:S01]  /*3f30*/  FFMA R9, R157.reuse, R131, R9 ;  /* 0x000000839d097223 */ /* 0x040fe20000000009 */
[-C--:B------:R-:W-:Y:S01]  /*3f40*/  FFMA R10, R156, R133.reuse, R10 ;  /* 0x000000859c0a7223 */ /* 0x080fe2000000000a */
[----:B------:R-:W-:Y:S01]  /*3f50*/  FFMA R11, R157, R133, R11 ;  /* 0x000000859d0b7223 */ /* 0x000fe2000000000b */
[----:B------:R0:W-:Y:S04]  /*3f60*/  STL.128 [R1], R100 ;  /* 0x0000006401007387 */ /* 0x0001e80000100c00 */
[----:B------:R0:W-:Y:S04]  /*3f70*/  STL.128 [R1+0x10], R96 ;  /* 0x0000106001007387 */ /* 0x0001e80000100c00 */
        /* <DEDUP_REMOVED lines=25> */
[----:B------:R0:W-:Y:S01]  /*4110*/  STL.128 [R1+0x1b0], R8 ;  /* 0x0001b00801007387 */ /* 0x0001e20000100c00 */
[----:B------:R-:W-:Y:S05]  /*4120*/  BRA.U UP0, `(.L_x_2) ;  /* 0xffffffe100807547 */ /* 0x000fea000b83ffff */
[----:B------:R-:W1:Y:S01]  /*4130*/  S2R R0, SR_TID.X ;  /* 0x0000000000007919 */ /* 0x000e620000002100 */
[----:B------:R-:W2:Y:S01]  /*4140*/  LDC.64 R2, c[0x0][0x398] ;  /* 0x0000e600ff027b82 */ /* 0x000ea20000000a00 */
[----:B0-----:R-:W3:Y:S04]  /*4150*/  LDL.64 R54, [R1] ;  /* 0x0000000001367983 */ /* 0x001ee80000100a00 */
[----:B------:R-:W4:Y:S03]  /*4160*/  LDL.64 R18, [R1+0x38] ;  /* 0x0000380001127983 */ /* 0x000f260000100a00 */
[----:B------:R-:W0:Y:S01]  /*4170*/  LDC.64 R6, c[0x0][0x3a0] ;  /* 0x0000e800ff067b82 */ /* 0x000e220000000a00 */
[----:B------:R-:W5:Y:S04]  /*4180*/  LDL.64 R20, [R1+0x70] ;  /* 0x0000700001147983 */ /* 0x000f680000100a00 */
[----:B------:R-:W5:Y:S03]  /*4190*/  LDL.64 R22, [R1+0xa8] ;  /* 0x0000a80001167983 */ /* 0x000f660000100a00 */
[----:B------:R-:W0:Y:S01]  /*41a0*/  LDC.64 R32, c[0x0][0x390] ;  /* 0x0000e400ff207b82 */ /* 0x000e220000000a00 */
[----:B------:R-:W5:Y:S04]  /*41b0*/  LDL.64 R24, [R1+0xe0] ;  /* 0x0000e00001187983 */ /* 0x000f680000100a00 */
[----:B------:R-:W5:Y:S04]  /*41c0*/  LDL.64 R26, [R1+0x118] ;  /* 0x00011800011a7983 */ /* 0x000f680000100a00 */
[----:B------:R-:W5:Y:S01]  /*41d0*/  LDL.64 R28, [R1+0x150] ;  /* 0x00015000011c7983 */ /* 0x000f620000100a00 */
[----:B-1----:R-:W-:-:S03]  /*41e0*/  SHF.L.U32 R0, R0, 0x1, RZ ;  /* 0x0000000100007819 */ /* 0x002fc600000006ff */
[----:B------:R-:W5:Y:S01]  /*41f0*/  LDL.64 R30, [R1+0x188] ;  /* 0x00018800011e7983 */ /* 0x000f620000100a00 */
[----:B------:R-:W-:-:S05]  /*4200*/  LOP3.LUT R12, R0, 0x1e, RZ, 0xc0, !PT ;  /* 0x0000001e000c7812 */ /* 0x000fca00078ec0ff */
[----:B--2---:R-:W-:-:S04]  /*4210*/  IMAD.WIDE.U32 R2, R12, 0x4, R2 ;  /* 0x000000040c027825 */ /* 0x004fc800078e0002 */
[----:B0-----:R-:W-:Y:S01]  /*4220*/  IMAD.WIDE.U32 R6, R12, 0x4, R6 ;  /* 0x000000040c067825 */ /* 0x001fe200078e0006 */
[----:B------:R-:W3:Y:S04]  /*4230*/  LDG.E.CONSTANT R5, desc[UR12][R2.64] ;  /* 0x0000000c02057981 */ /* 0x000ee8000c1e9900 */
[----:B------:R-:W3:Y:S04]  /*4240*/  LDG.E.CONSTANT R0, desc[UR12][R6.64] ;  /* 0x0000000c06007981 */ /* 0x000ee8000c1e9900 */
[----:B------:R-:W4:Y:S04]  /*4250*/  LDG.E.CONSTANT R9, desc[UR12][R2.64+0x80] ;  /* 0x0000800c02097981 */ /* 0x000f28000c1e9900 */
[----:B------:R-:W5:Y:S04]  /*4260*/  LDG.E.CONSTANT R11, desc[UR12][R2.64+0x100] ;  /* 0x0001000c020b7981 */ /* 0x000f68000c1e9900 */
[----:B------:R-:W2:Y:S04]  /*4270*/  LDG.E.CONSTANT R13, desc[UR12][R2.64+0x180] ;  /* 0x0001800c020d7981 */ /* 0x000ea8000c1e9900 */
[----:B------:R-:W2:Y:S04]  /*4280*/  LDG.E.CONSTANT R15, desc[UR12][R2.64+0x200] ;  /* 0x0002000c020f7981 */ /* 0x000ea8000c1e9900 */
[----:B------:R-:W2:Y:S04]  /*4290*/  LDG.E.CONSTANT R17, desc[UR12][R2.64+0x280] ;  /* 0x0002800c02117981 */ /* 0x000ea8000c1e9900 */
[----:B------:R-:W4:Y:S04]  /*42a0*/  LDG.E.CONSTANT R4, desc[UR12][R6.64+0x80] ;  /* 0x0000800c06047981 */ /* 0x000f28000c1e9900 */
[----:B------:R-:W5:Y:S04]  /*42b0*/  LDG.E.CONSTANT R8, desc[UR12][R6.64+0x100] ;  /* 0x0001000c06087981 */ /* 0x000f68000c1e9900 */
[----:B------:R-:W2:Y:S04]  /*42c0*/  LDG.E.CONSTANT R10, desc[UR12][R6.64+0x180] ;  /* 0x0001800c060a7981 */ /* 0x000ea8000c1e9900 */
        /* <DEDUP_REMOVED lines=16> */
[----:B------:R0:W2:Y:S04]  /*43d0*/  LDG.E.CONSTANT R52, desc[UR12][R2.64+0x384] ;  /* 0x0003840c02347981 */ /* 0x0000a8000c1e9900 */
[----:B------:R-:W2:Y:S04]  /*43e0*/  LDG.E.CONSTANT R45, desc[UR12][R6.64+0x184] ;  /* 0x0001840c062d7981 */ /* 0x000ea8000c1e9900 */
[----:B------:R-:W2:Y:S04]  /*43f0*/  LDG.E.CONSTANT R47, desc[UR12][R6.64+0x204] ;  /* 0x0002040c062f7981 */ /* 0x000ea8000c1e9900 */
[----:B------:R-:W2:Y:S04]  /*4400*/  LDG.E.CONSTANT R49, desc[UR12][R6.64+0x284] ;  /* 0x0002840c06317981 */ /* 0x000ea8000c1e9900 */
[----:B------:R-:W2:Y:S04]  /*4410*/  LDG.E.CONSTANT R51, desc[UR12][R6.64+0x304] ;  /* 0x0003040c06337981 */ /* 0x000ea8000c1e9900 */
[----:B------:R3:W2:Y:S01]  /*4420*/  LDG.E.CONSTANT R53, desc[UR12][R6.64+0x384] ;  /* 0x0003840c06357981 */ /* 0x0006a2000c1e9900 */
[----:B------:R-:W1:Y:S01]  /*4430*/  S2R R56, SR_CTAID.X ;  /* 0x0000000000387919 */ /* 0x000e620000002500 */
[----:B------:R-:W-:-:S04]  /*4440*/  SHF.L.U32 R191, R191, 0x5, RZ ;  /* 0x00000005bfbf7819 */ /* 0x000fc800000006ff */
[----:B------:R-:W-:Y:S02]  /*4450*/  LOP3.LUT R191, R191, 0x7e00, RZ, 0xc0, !PT ;  /* 0x00007e00bfbf7812 */ /* 0x000fe400078ec0ff */
[----:B-1----:R-:W-:Y:S02]  /*4460*/  SHF.R.U32.HI R58, RZ, 0x1, R56 ;  /* 0x00000001ff3a7819 */ /* 0x002fe40000011638 */
[----:B------:R-:W-:-:S03]  /*4470*/  SHF.L.U32 R56, R56, 0x8, RZ ;  /* 0x0000000838387819 */ /* 0x000fc600000006ff */
[----:B------:R-:W-:Y:S01]  /*4480*/  IMAD R191, R58, 0xc400, R191 ;  /* 0x0000c4003abf7824 */ /* 0x000fe200078e02bf */
[----:B------:R-:W-:-:S04]  /*4490*/  LOP3.LUT R56, R56, 0x100, RZ, 0xc0, !PT ;  /* 0x0000010038387812 */ /* 0x000fc800078ec0ff */
[----:B------:R-:W-:-:S05]  /*44a0*/  IADD3 R191, PT, PT, R12, R191, R56 ;  /* 0x000000bf0cbf7210 */ /* 0x000fca0007ffe038 */
[C---:B0-----:R-:W-:Y:S01]  /*44b0*/  IMAD.WIDE.U32 R2, R191.reuse, 0x4, R32 ;  /* 0x00000004bf027825 */ /* 0x041fe200078e0020 */
[----:B------:R-:W-:-:S03]  /*44c0*/  IADD3 R191, PT, PT, R191, 0x1c00, RZ ;  /* 0x00001c00bfbf7810 */ /* 0x000fc60007ffe0ff */
[----:B------:R-:W-:Y:S01]  /*44d0*/  VIADD R12, R1, 0xe8 ;  /* 0x000000e8010c7836 */ /* 0x000fe20000000000 */
[----:B------:R-:W-:Y:S01]  /*44e0*/  UMOV UR4, 0x1 ;  /* 0x0000000100047882 */ /* 0x000fe20000000000 */
[----:B---3--:R-:W-:-:S05]  /*44f0*/  FFMA R7, R5, R54, R0 ;  /* 0x0000003605077223 */ /* 0x008fca0000000000 */
[----:B------:R0:W-:Y:S01]  /*4500*/  STG.E desc[UR12][R2.64], R7 ;  /* 0x0000000702007986 */ /* 0x0001e2000c10190c */
[----:B----4-:R-:W-:Y:S01]  /*4510*/  FFMA R57, R9, R18, R4 ;  /* 0x0000001209397223 */ /* 0x010fe20000000004 */
[----:B-----5:R-:W-:Y:S01]  /*4520*/  FFMA R59, R11, R20, R8 ;  /* 0x000000140b3b7223 */ /* 0x020fe20000000008 */
[----:B--2---:R-:W-:Y:S01]  /*4530*/  FFMA R61, R13, R22, R10 ;  /* 0x000000160d3d7223 */ /* 0x004fe2000000000a */
[----:B------:R-:W-:Y:S01]  /*4540*/  FFMA R63, R15, R24, R14 ;  /* 0x000000180f3f7223 */ /* 0x000fe2000000000e */
[----:B------:R-:W-:Y:S01]  /*4550*/  FFMA R65, R17, R26, R16 ;  /* 0x0000001a11417223 */ /* 0x000fe20000000010 */
[----:B------:R1:W-:Y:S04]  /*4560*/  STG.E desc[UR12][R2.64+0x80], R57 ;  /* 0x0000803902007986 */ /* 0x0003e8000c10190c */
[----:B------:R1:W-:Y:S04]  /*4570*/  STG.E desc[UR12][R2.64+0x100], R59 ;  /* 0x0001003b02007986 */ /* 0x0003e8000c10190c */
[----:B------:R1:W-:Y:S04]  /*4580*/  STG.E desc[UR12][R2.64+0x180], R61 ;  /* 0x0001803d02007986 */ /* 0x0003e8000c10190c */
[----:B------:R1:W-:Y:S04]  /*4590*/  STG.E desc[UR12][R2.64+0x200], R63 ;  /* 0x0002003f02007986 */ /* 0x0003e8000c10190c */
[----:B------:R1:W-:Y:S01]  /*45a0*/  STG.E desc[UR12][R2.64+0x280], R65 ;  /* 0x0002804102007986 */ /* 0x0003e2000c10190c */
[----:B0-----:R-:W-:Y:S01]  /*45b0*/  FFMA R7, R35, R28, R34 ;  /* 0x0000001c23077223 */ /* 0x001fe20000000022 */
[----:B------:R-:W-:Y:S01]  /*45c0*/  FFMA R67, R37, R30, R36 ;  /* 0x0000001e25437223 */ /* 0x000fe20000000024 */
[----:B------:R-:W-:Y:S01]  /*45d0*/  FFMA R55, R38, R55, R39 ;  /* 0x0000003726377223 */ /* 0x000fe20000000027 */
[----:B------:R-:W-:Y:S01]  /*45e0*/  FFMA R19, R40, R19, R41 ;  /* 0x0000001328137223 */ /* 0x000fe20000000029 */
[----:B------:R-:W-:Y:S01]  /*45f0*/  FFMA R21, R42, R21, R43 ;  /* 0x000000152a157223 */ /* 0x000fe2000000002b */
[----:B------:R1:W-:Y:S04]  /*4600*/  STG.E desc[UR12][R2.64+0x300], R7 ;  /* 0x0003000702007986 */ /* 0x0003e8000c10190c */
[----:B------:R1:W-:Y:S04]  /*4610*/  STG.E desc[UR12][R2.64+0x380], R67 ;  /* 0x0003804302007986 */ /* 0x0003e8000c10190c */
[----:B------:R1:W-:Y:S04]  /*4620*/  STG.E desc[UR12][R2.64+0x4], R55 ;  /* 0x0000043702007986 */ /* 0x0003e8000c10190c */
[----:B------:R1:W-:Y:S04]  /*4630*/  STG.E desc[UR12][R2.64+0x84], R19 ;  /* 0x0000841302007986 */ /* 0x0003e8000c10190c */
[----:B------:R1:W-:Y:S01]  /*4640*/  STG.E desc[UR12][R2.64+0x104], R21 ;  /* 0x0001041502007986 */ /* 0x0003e2000c10190c */
[----:B------:R-:W-:Y:S01]  /*4650*/  FFMA R23, R44, R23, R45 ;  /* 0x000000172c177223 */ /* 0x000fe2000000002d */
        /* <DEDUP_REMOVED lines=8> */
[----:B------:R1:W-:Y:S02]  /*46e0*/  STG.E desc[UR12][R2.64+0x384], R31 ;  /* 0x0003841f02007986 */ /* 0x0003e4000c10190c */
.L_x_3:
[----:B01----:R-:W2:Y:S04]  /*46f0*/  LDL.64 R6, [R12+-0xe0] ;  /* 0xffff20000c067983 */ /* 0x003ea80000100a00 */
[----:B------:R-:W3:Y:S04]  /*4700*/  LDL.64 R58, [R12+-0xa8] ;  /* 0xffff58000c3a7983 */ /* 0x000ee80000100a00 */
[----:B------:R-:W4:Y:S04]  /*4710*/  LDL.64 R60, [R12+-0x70] ;  /* 0xffff90000c3c7983 */ /* 0x000f280000100a00 */
[----:B------:R-:W5:Y:S04]  /*4720*/  LDL.64 R64, [R12] ;  /* 0x000000000c407983 */ /* 0x000f680000100a00 */
[----:B------:R-:W5:Y:S04]  /*4730*/  LDL.64 R62, [R12+-0x38] ;  /* 0xffffc8000c3e7983 */ /* 0x000f680000100a00 */
[----:B------:R-:W5:Y:S04]  /*4740*/  LDL.64 R68, [R12+0x70] ;  /* 0x000070000c447983 */ /* 0x000f680000100a00 */
[----:B------:R-:W5:Y:S04]  /*4750*/  LDL.64 R70, [R12+0xa8] ;  /* 0x0000a8000c467983 */ /* 0x000f680000100a00 */
[----:B------:R-:W5:Y:S04]  /*4760*/  LDL.64 R66, [R12+0x38] ;  /* 0x000038000c427983 */ /* 0x000f680000100a00 */
[----:B------:R-:W5:Y:S04]  /*4770*/  LDL.64 R82, [R12+-0xa0] ;  /* 0xffff60000c527983 */ /* 0x000f680000100a00 */
[----:B------:R-:W5:Y:S04]  /*4780*/  LDL.64 R86, [R12+-0x30] ;  /* 0xffffd0000c567983 */ /* 0x000f680000100a00 */
[----:B------:R-:W5:Y:S04]  /*4790*/  LDL.64 R88, [R12+0x8] ;  /* 0x000008000c587983 */ /* 0x000f680000100a00 */
[----:B------:R-:W5:Y:S04]  /*47a0*/  LDL.64 R80, [R12+-0xd8] ;  /* 0xffff28000c507983 */ /* 0x000f680000100a00 */
[----:B------:R-:W5:Y:S04]  /*47b0*/  LDL.64 R84, [R12+-0x68] ;  /* 0xffff98000c547983 */ /* 0x000f680000100a00 */
[----:B------:R-:W5:Y:S04]  /*47c0*/  LDL.64 R90, [R12+0x40] ;  /* 0x000040000c5a7983 */ /* 0x000f680000100a00 */
[----:B------:R-:W5:Y:S04]  /*47d0*/  LDL.64 R92, [R12+0x78] ;  /* 0x000078000c5c7983 */ /* 0x000f680000100a00 */
[----:B------:R-:W5:Y:S04]  /*47e0*/  LDL.64 R94, [R12+0xb0] ;  /* 0x0000b0000c5e7983 */ /* 0x000f680000100a00 */
[----:B------:R-:W5:Y:S04]  /*47f0*/  LDL.64 R18, [R12+-0xd0] ;  /* 0xffff30000c127983 */ /* 0x000f680000100a00 */
[----:B------:R-:W5:Y:S04]  /*4800*/  LDL.64 R22, [R12+-0x98] ;  /* 0xffff68000c167983 */ /* 0x000f680000100a00 */
[----:B------:R-:W5:Y:S04]  /*4810*/  LDL.64 R24, [R12+-0x60] ;  /* 0xffffa0000c187983 */ /* 0x000f680000100a00 */
[----:B------:R-:W5:Y:S04]  /*4820*/  LDL.64 R26, [R12+-0x28] ;  /* 0xffffd8000c1a7983 */ /* 0x000f680000100a00 */
[----:B------:R-:W5:Y:S04]  /*4830*/  LDL.64 R28, [R12+0x10] ;  /* 0x000010000c1c7983 */ /* 0x000f680000100a00 */
[----:B------:R-:W5:Y:S04]  /*4840*/  LDL.64 R30, [R12+0x48] ;  /* 0x000048000c1e7983 */ /* 0x000f680000100a00 */
[----:B------:R-:W5:Y:S04]  /*4850*/  LDL.64 R54, [R12+0x80] ;  /* 0x000080000c367983 */ /* 0x000f680000100a00 */
[----:B------:R0:W5:Y:S01]  /*4860*/  LDL.64 R56, [R12+0xb8] ;  /* 0x0000b8000c387983 */ /* 0x0001620000100a00 */
[----:B------:R-:W-:Y:S01]  /*4870*/  IMAD.WIDE.U32 R2, R191, 0x4, R32 ;  /* 0x00000004bf027825 */ /* 0x000fe200078e0020 */
[----:B------:R-:W-:-:S04]  /*4880*/  UIADD3 UR4, UPT, UPT, UR4, 0x3, URZ ;  /* 0x0000000304047890 */ /* 0x000fc8000fffe0ff */
[----:B------:R-:W-:Y:S01]  /*4890*/  UISETP.NE.AND UP0, UPT, UR4, 0x7, UPT ;  /* 0x000000070400788c */ /* 0x000fe2000bf05270 */
[----:B0-----:R-:W-:Y:S01]  /*48a0*/  IADD3 R12, PT, PT, R12, 0x18, RZ ;  /* 0x000000180c0c7810 */ /* 0x001fe20007ffe0ff */
[----:B--2---:R-:W-:Y:S01]  /*48b0*/  FFMA R73, R38, R7, R39 ;  /* 0x0000000726497223 */ /* 0x004fe20000000027 */
[----:B------:R-:W-:Y:S01]  /*48c0*/  FFMA R21, R5, R6, R0 ;  /* 0x0000000605157223 */ /* 0x000fe20000000000 */
[----:B---3--:R-:W-:Y:S01]  /*48d0*/  FFMA R75, R40, R59, R41 ;  /* 0x0000003b284b7223 */ /* 0x008fe20000000029 */
[----:B------:R-:W-:Y:S01]  /*48e0*/  FFMA R7, R9, R58, R4 ;  /* 0x0000003a09077223 */ /* 0x000fe20000000004 */
[----:B----4-:R-:W-:Y:S01]  /*48f0*/  FFMA R59, R11, R60, R8 ;  /* 0x0000003c0b3b7223 */ /* 0x010fe20000000008 */
[----:B------:R0:W-:Y:S01]  /*4900*/  STG.E desc[UR12][R2.64+0x4], R73 ;  /* 0x0000044902007986 */ /* 0x0001e2000c10190c */
[----:B------:R-:W-:-:S03]  /*4910*/  FFMA R77, R42, R61, R43 ;  /* 0x0000003d2a4d7223 */ /* 0x000fc6000000002b */
[----:B------:R1:W-:Y:S01]  /*4920*/  STG.E desc[UR12][R2.64+0x100], R59 ;  /* 0x0001003b02007986 */ /* 0x0003e2000c10190c */
[----:B-----5:R-:W-:-:S03]  /*4930*/  FFMA R61, R13, R62, R10 ;  /* 0x0000003e0d3d7223 */ /* 0x020fc6000000000a */
[----:B------:R2:W-:Y:S01]  /*4940*/  STG.E desc[UR12][R2.64], R21 ;  /* 0x0000001502007986 */ /* 0x0005e2000c10190c */
[----:B------:R-:W-:Y:S01]  /*4950*/  FFMA R79, R44, R63, R45 ;  /* 0x0000003f2c4f7223 */ /* 0x000fe2000000002d */
[----:B0-----:R-:W-:Y:S02]  /*4960*/  FFMA R73, R46, R65, R47 ;  /* 0x000000412e497223 */ /* 0x001fe4000000002f */
[----:B------:R0:W-:Y:S01]  /*4970*/  STG.E desc[UR12][R2.64+0x80], R7 ;  /* 0x0000800702007986 */ /* 0x0001e2000c10190c */
[----:B------:R-:W-:Y:S01]  /*4980*/  FFMA R65, R35, R68, R34 ;  /* 0x0000004423417223 */ /* 0x000fe20000000022 */
[----:B-1----:R-:W-:Y:S01]  /*4990*/  FFMA R59, R37, R70, R36 ;  /* 0x00000046253b7223 */ /* 0x002fe20000000024 */
[----:B------:R-:W-:Y:S01]  /*49a0*/  FFMA R69, R50, R69, R51 ;  /* 0x0000004532457223 */ /* 0x000fe20000000033 */
[----:B------:R-:W-:Y:S01]  /*49b0*/  FFMA R71, R52, R71, R53 ;  /* 0x0000004734477223 */ /* 0x000fe20000000035 */
[----:B------:R-:W-:Y:S01]  /*49c0*/  FFMA R63, R17, R66, R16 ;  /* 0x00000042113f7223 */ /* 0x000fe20000000010 */
[----:B--2---:R-:W-:Y:S01]  /*49d0*/  FFMA R21, R15, R64, R14 ;  /* 0x000000400f157223 */ /* 0x004fe2000000000e */
[----:B------:R-:W-:Y:S01]  /*49e0*/  FFMA R67, R48, R67, R49 ;  /* 0x0000004330437223 */ /* 0x000fe20000000031 */
[----:B0-----:R-:W-:Y:S01]  /*49f0*/  IADD3 R7, PT, PT, R191, 0x1c00, RZ ;  /* 0x00001c00bf077810 */ /* 0x001fe20007ffe0ff */
[----:B------:R0:W-:Y:S04]  /*4a00*/  STG.E desc[UR12][R2.64+0x180], R61 ;  /* 0x0001803d02007986 */ /* 0x0001e8000c10190c */
[----:B------:R1:W-:Y:S01]  /*4a10*/  STG.E desc[UR12][R2.64+0x300], R65 ;  /* 0x0003004102007986 */ /* 0x0003e2000c10190c */
[----:B------:R-:W-:-:S03]  /*4a20*/  IMAD.WIDE.U32 R6, R7, 0x4, R32 ;  /* 0x0000000407067825 */ /* 0x000fc600078e0020 */
[----:B------:R2:W-:Y:S04]  /*4a30*/  STG.E desc[UR12][R2.64+0x380], R59 ;  /* 0x0003803b02007986 */ /* 0x0005e8000c10190c */
[----:B------:R3:W-:Y:S01]  /*4a40*/  STG.E desc[UR12][R2.64+0x200], R21 ;  /* 0x0002001502007986 */ /* 0x0007e2000c10190c */
[----:B0-----:R-:W-:Y:S01]  /*4a50*/  FFMA R61, R9, R82, R4 ;  /* 0x00000052093d7223 */ /* 0x001fe20000000004 */
[----:B-1----:R-:W-:Y:S02]  /*4a60*/  FFMA R65, R13, R86, R10 ;  /* 0x000000560d417223 */ /* 0x002fe4000000000a */
[----:B------:R-:W-:Y:S01]  /*4a70*/  STG.E desc[UR12][R2.64+0x84], R75 ;  /* 0x0000844b02007986 */ /* 0x000fe2000c10190c */
[----:B--2---:R-:W-:-:S03]  /*4a80*/  FFMA R59, R15, R88, R14 ;  /* 0x000000580f3b7223 */ /* 0x004fc6000000000e */
[----:B------:R-:W-:Y:S01]  /*4a90*/  STG.E desc[UR12][R2.64+0x104], R77 ;  /* 0x0001044d02007986 */ /* 0x000fe2000c10190c */
[----:B---3--:R-:W-:-:S03]  /*4aa0*/  FFMA R21, R5, R80, R0 ;  /* 0x0000005005157223 */ /* 0x008fc60000000000 */
[----:B------:R-:W-:Y:S04]  /*4ab0*/  STG.E desc[UR12][R2.64+0x184], R79 ;  /* 0x0001844f02007986 */ /* 0x000fe8000c10190c */
[----:B------:R-:W-:Y:S04]  /*4ac0*/  STG.E desc[UR12][R2.64+0x204], R73 ;  /* 0x0002044902007986 */ /* 0x000fe8000c10190c */
[----:B------:R0:W-:Y:S04]  /*4ad0*/  STG.E desc[UR12][R2.64+0x280], R63 ;  /* 0x0002803f02007986 */ /* 0x0001e8000c10190c */
[----:B------:R-:W-:Y:S04]  /*4ae0*/  STG.E desc[UR12][R2.64+0x284], R67 ;  /* 0x0002844302007986 */ /* 0x000fe8000c10190c */
[----:B------:R-:W-:Y:S04]  /*4af0*/  STG.E desc[UR12][R2.64+0x304], R69 ;  /* 0x0003044502007986 */ /* 0x000fe8000c10190c */
[----:B------:R1:W-:Y:S01]  /*4b00*/  STG.E desc[UR12][R2.64+0x384], R71 ;  /* 0x0003844702007986 */ /* 0x0003e2000c10190c */
[----:B------:R-:W-:Y:S01]  /*4b10*/  FFMA R81, R38, R81, R39 ;  /* 0x0000005126517223 */ /* 0x000fe20000000027 */
[----:B------:R-:W-:Y:S01]  /*4b20*/  FFMA R83, R40, R83, R41 ;  /* 0x0000005328537223 */ /* 0x000fe20000000029 */
[----:B0-----:R-:W-:Y:S01]  /*4b30*/  FFMA R63, R11, R84, R8 ;  /* 0x000000540b3f7223 */ /* 0x001fe20000000008 */
[----:B------:R-:W-:Y:S01]  /*4b40*/  STG.E desc[UR12][R6.64+0x80], R61 ;  /* 0x0000803d06007986 */ /* 0x000fe2000c10190c */
[----:B------:R-:W-:Y:S01]  /*4b50*/  FFMA R85, R42, R85, R43 ;  /* 0x000000552a557223 */ /* 0x000fe2000000002b */
[----:B------:R-:W-:Y:S01]  /*4b60*/  FFMA R87, R44, R87, R45 ;  /* 0x000000572c577223 */ /* 0x000fe2000000002d */
[----:B------:R-:W-:Y:S01]  /*4b70*/  FFMA R89, R46, R89, R47 ;  /* 0x000000592e597223 */ /* 0x000fe2000000002f */
[----:B------:R0:W-:Y:S01]  /*4b80*/  STG.E desc[UR12][R6.64+0x180], R65 ;  /* 0x0001804106007986 */ /* 0x0001e2000c10190c */
[----:B-1----:R-:W-:-:S03]  /*4b90*/  IADD3 R3, PT, PT, R191, 0x3800, RZ ;  /* 0x00003800bf037810 */ /* 0x002fc60007ffe0ff */
[----:B------:R1:W-:Y:S01]  /*4ba0*/  STG.E desc[UR12][R6.64+0x200], R59 ;  /* 0x0002003b06007986 */ /* 0x0003e2000c10190c */
[----:B------:R-:W-:Y:S01]  /*4bb0*/  FFMA R67, R17, R90, R16 ;  /* 0x0000005a11437223 */ /* 0x000fe20000000010 */
[----:B------:R-:W-:Y:S01]  /*4bc0*/  FFMA R91, R48, R91, R49 ;  /* 0x0000005b305b7223 */ /* 0x000fe20000000031 */
[----:B------:R-:W-:Y:S01]  /*4bd0*/  FFMA R93, R50, R93, R51 ;  /* 0x0000005d325d7223 */ /* 0x000fe20000000033 */
[----:B------:R2:W-:Y:S01]  /*4be0*/  STG.E desc[UR12][R6.64], R21 ;  /* 0x0000001506007986 */ /* 0x0005e2000c10190c */
[----:B------:R-:W-:Y:S01]  /*4bf0*/  FFMA R69, R37, R94, R36 ;  /* 0x0000005e25457223 */ /* 0x000fe20000000024 */
[----:B------:R-:W-:Y:S01]  /*4c00*/  FFMA R95, R52, R95, R53 ;  /* 0x0000005f345f7223 */ /* 0x000fe20000000035 */
[----:B0-----:R-:W-:Y:S01]  /*4c10*/  FFMA R65, R35, R92, R34 ;  /* 0x0000005c23417223 */ /* 0x001fe20000000022 */
[----:B------:R-:W-:Y:S01]  /*4c20*/  FFMA R61, R40, R23, R41 ;  /* 0x00000017283d7223 */ /* 0x000fe20000000029 */
[----:B------:R-:W-:-:S04]  /*4c30*/  IMAD.WIDE.U32 R2, R3, 0x4, R32 ;  /* 0x0000000403027825 */ /* 0x000fc800078e0020 */
[----:B------:R-:W-:Y:S01]  /*4c40*/  FFMA R23, R11, R24, R8 ;  /* 0x000000180b177223 */ /* 0x000fe20000000008 */
[----:B-1----:R-:W-:Y:S01]  /*4c50*/  FFMA R59, R38, R19, R39 ;  /* 0x00000013263b7223 */ /* 0x002fe20000000027 */
[----:B------:R-:W-:Y:S01]  /*4c60*/  FFMA R19, R9, R22, R4 ;  /* 0x0000001609137223 */ /* 0x000fe20000000004 */
[----:B--2---:R-:W-:Y:S01]  /*4c70*/  FFMA R21, R5, R18, R0 ;  /* 0x0000001205157223 */ /* 0x004fe20000000000 */
[----:B------:R-:W-:Y:S01]  /*4c80*/  STG.E desc[UR12][R6.64+0x4], R81 ;  /* 0x0000045106007986 */ /* 0x000fe2000c10190c */
[----:B------:R-:W-:Y:S01]  /*4c90*/  FFMA R27, R44, R27, R45 ;  /* 0x0000001b2c1b7223 */ /* 0x000fe2000000002d */
[----:B------:R-:W-:Y:S02]  /*4ca0*/  FFMA R29, R46, R29, R47 ;  /* 0x0000001d2e1d7223 */ /* 0x000fe4000000002f */
[----:B------:R-:W-:Y:S01]  /*4cb0*/  STG.E desc[UR12][R6.64+0x84], R83 ;  /* 0x0000845306007986 */ /* 0x000fe2000c10190c */
[----:B------:R-:W-:Y:S01]  /*4cc0*/  FFMA R31, R48, R31, R49 ;  /* 0x0000001f301f7223 */ /* 0x000fe20000000031 */
[----:B------:R-:W-:-:S02]  /*4cd0*/  FFMA R55, R50, R55, R51 ;  /* 0x0000003732377223 */ /* 0x000fc40000000033 */
[----:B------:R0:W-:Y:S01]  /*4ce0*/  STG.E desc[UR12][R6.64+0x100], R63 ;  /* 0x0001003f06007986 */ /* 0x0001e2000c10190c */
[----:B------:R-:W-:-:S03]  /*4cf0*/  FFMA R57, R52, R57, R53 ;  /* 0x0000003934397223 */ /* 0x000fc60000000035 */
[----:B------:R-:W-:Y:S04]  /*4d00*/  STG.E desc[UR12][R6.64+0x104], R85 ;  /* 0x0001045506007986 */ /* 0x000fe8000c10190c */
[----:B------:R-:W-:Y:S04]  /*4d10*/  STG.E desc[UR12][R6.64+0x184], R87 ;  /* 0x0001845706007986 */ /* 0x000fe8000c10190c */
[----:B------:R-:W-:Y:S01]  /*4d20*/  STG.E desc[UR12][R6.64+0x204], R89 ;  /* 0x0002045906007986 */ /* 0x000fe2000c10190c */
[----:B0-----:R-:W-:Y:S01]  /*4d30*/  FFMA R63, R42, R25, R43 ;  /* 0x000000192a3f7223 */ /* 0x001fe2000000002b */
[----:B------:R-:W-:-:S02]  /*4d40*/  FFMA R25, R17, R30, R16 ;  /* 0x0000001e11197223 */ /* 0x000fc40000000010 */
[----:B------:R-:W-:Y:S04]  /*4d50*/  STG.E desc[UR12][R6.64+0x280], R67 ;  /* 0x0002804306007986 */ /* 0x000fe8000c10190c */
[----:B------:R-:W-:Y:S04]  /*4d60*/  STG.E desc[UR12][R6.64+0x284], R91 ;  /* 0x0002845b06007986 */ /* 0x000fe8000c10190c */
[----:B------:R-:W-:Y:S04]  /*4d70*/  STG.E desc[UR12][R6.64+0x300], R65 ;  /* 0x0003004106007986 */ /* 0x000fe8000c10190c */
[----:B------:R-:W-:Y:S04]  /*4d80*/  STG.E desc[UR12][R6.64+0x304], R93 ;  /* 0x0003045d06007986 */ /* 0x000fe8000c10190c */
[----:B------:R-:W-:Y:S04]  /*4d90*/  STG.E desc[UR12][R6.64+0x380], R69 ;  /* 0x0003804506007986 */ /* 0x000fe8000c10190c */
[----:B------:R0:W-:Y:S04]  /*4da0*/  STG.E desc[UR12][R6.64+0x384], R95 ;  /* 0x0003845f06007986 */ /* 0x0001e8000c10190c */
[----:B------:R1:W-:Y:S04]  /*4db0*/  STG.E desc[UR12][R2.64], R21 ;  /* 0x0000001502007986 */ /* 0x0003e8000c10190c */
[----:B------:R2:W-:Y:S04]  /*4dc0*/  STG.E desc[UR12][R2.64+0x80], R19 ;  /* 0x0000801302007986 */ /* 0x0005e8000c10190c */
[----:B------:R3:W-:Y:S01]  /*4dd0*/  STG.E desc[UR12][R2.64+0x100], R23 ;  /* 0x0001001702007986 */ /* 0x0007e2000c10190c */
[----:B0-----:R-:W-:Y:S01]  /*4de0*/  FFMA R7, R13, R26, R10 ;  /* 0x0000001a0d077223 */ /* 0x001fe2000000000a */
[----:B-1----:R-:W-:Y:S01]  /*4df0*/  FFMA R21, R15, R28, R14 ;  /* 0x0000001c0f157223 */ /* 0x002fe2000000000e */
[----:B--2---:R-:W-:Y:S01]  /*4e00*/  FFMA R19, R35, R54, R34 ;  /* 0x0000003623137223 */ /* 0x004fe20000000022 */
[----:B---3--:R-:W-:Y:S01]  /*4e10*/  FFMA R23, R37, R56, R36 ;  /* 0x0000003825177223 */ /* 0x008fe20000000024 */
[----:B------:R0:W-:Y:S04]  /*4e20*/  STG.E desc[UR12][R2.64+0x4], R59 ;  /* 0x0000043b02007986 */ /* 0x0001e8000c10190c */
        /* <DEDUP_REMOVED lines=11> */
[----:B------:R0:W-:Y:S01]  /*4ee0*/  STG.E desc[UR12][R2.64+0x384], R57 ;  /* 0x0003843902007986 */ /* 0x0001e2000c10190c */
[----:B------:R-:W-:Y:S01]  /*4ef0*/  IADD3 R191, PT, PT, R191, 0x5400, RZ ;  /* 0x00005400bfbf7810 */ /* 0x000fe20007ffe0ff */
[----:B------:R-:W-:Y:S06]  /*4f00*/  BRA.U UP0, `(.L_x_3) ;  /* 0xfffffff500f87547 */ /* 0x000fec000b83ffff */
[----:B------:R-:W-:Y:S05]  /*4f10*/  EXIT ;  /* 0x000000000000794d */ /* 0x000fea0003800000 */
.L_x_4:
[----:B------:R-:W-:-:S00]  /*4f20*/  BRA `(.L_x_4) ;  /* 0xfffffffc00fc7947 */ /* 0x000fc0000383ffff */
[----:B------:R-:W-:-:S00]  /*4f30*/  NOP ;  /* 0x0000000000007918 */ /* 0x000fc00000000000 */
        /* <DEDUP_REMOVED lines=12> */
.L_x_5:


//--------------------- .nv.shared.my_kernel_kernel0 --------------------------
	.section	.nv.shared.my_kernel_kernel0,"aw",@nobits
	.sectionflags	@""
	.align	4
.nv.shared.my_kernel_kernel0:
	.zero		5880


//--------------------- .nv.shared.reserved.0     --------------------------
	.section	.nv.shared.reserved.0,"aw",@nobits
	.weak		__nv_reservedSMEM_offset_0_alias
	.size		__nv_reservedSMEM_offset_0_alias, 0, 64
	.other		__nv_reservedSMEM_offset_0_alias,@"STO_CUDA_RESERVED_SHARED STV_DEFAULT"
__nv_reservedSMEM_offset_0_alias:
	.zero		0
	.zero		64


//--------------------- .nv.constant0.my_kernel_kernel0 --------------------------
	.section	.nv.constant0.my_kernel_kernel0,"a",@progbits
	.sectionflags	@""
	.align	4
.nv.constant0.my_kernel_kernel0:
	.zero		936


//--------------------- SYMBOLS --------------------------

	.type		.nv.reservedSmem.offset0,@object
	.size		.nv.reservedSmem.offset0,0x4
	.type		.nv.reservedSmem.cap,@object
	.size		.nv.reservedSmem.cap,0x4
